//
// Generated by NVIDIA NVVM Compiler
//
// Compiler Build ID: CL-36424714
// Cuda compilation tools, release 13.0, V13.0.88
// Based on NVVM 20.0.0
//

.version 9.0
.target sm_100
.address_size 64

	// .globl	_Z5crackmPmS_S_imiii
.global .align 1 .b8 _ZN34_INTERNAL_db2621bd_4_k_cu_e26c7c044cuda3std3__45__cpo5beginE[1];
.global .align 1 .b8 _ZN34_INTERNAL_db2621bd_4_k_cu_e26c7c044cuda3std3__45__cpo3endE[1];
.global .align 1 .b8 _ZN34_INTERNAL_db2621bd_4_k_cu_e26c7c044cuda3std3__45__cpo6cbeginE[1];
.global .align 1 .b8 _ZN34_INTERNAL_db2621bd_4_k_cu_e26c7c044cuda3std3__45__cpo4cendE[1];
.global .align 1 .b8 _ZN34_INTERNAL_db2621bd_4_k_cu_e26c7c044cuda3std3__45__cpo6rbeginE[1];
.global .align 1 .b8 _ZN34_INTERNAL_db2621bd_4_k_cu_e26c7c044cuda3std3__45__cpo4rendE[1];
.global .align 1 .b8 _ZN34_INTERNAL_db2621bd_4_k_cu_e26c7c044cuda3std3__45__cpo7crbeginE[1];
.global .align 1 .b8 _ZN34_INTERNAL_db2621bd_4_k_cu_e26c7c044cuda3std3__45__cpo5crendE[1];
.global .align 1 .b8 _ZN34_INTERNAL_db2621bd_4_k_cu_e26c7c044cuda3std3__436_GLOBAL__N__db2621bd_4_k_cu_e26c7c046ignoreE[1];
.global .align 1 .b8 _ZN34_INTERNAL_db2621bd_4_k_cu_e26c7c044cuda3std3__419piecewise_constructE[1];
.global .align 1 .b8 _ZN34_INTERNAL_db2621bd_4_k_cu_e26c7c044cuda3std3__48in_placeE[1];
.global .align 1 .b8 _ZN34_INTERNAL_db2621bd_4_k_cu_e26c7c044cuda3std3__420unreachable_sentinelE[1];
.global .align 1 .b8 _ZN34_INTERNAL_db2621bd_4_k_cu_e26c7c044cuda3std3__47nulloptE[1];
.global .align 1 .b8 _ZN34_INTERNAL_db2621bd_4_k_cu_e26c7c044cuda3std3__48unexpectE[1];
.global .align 1 .b8 _ZN34_INTERNAL_db2621bd_4_k_cu_e26c7c044cuda3std6ranges3__45__cpo4swapE[1];
.global .align 1 .b8 _ZN34_INTERNAL_db2621bd_4_k_cu_e26c7c044cuda3std6ranges3__45__cpo9iter_moveE[1];
.global .align 1 .b8 _ZN34_INTERNAL_db2621bd_4_k_cu_e26c7c044cuda3std6ranges3__45__cpo5beginE[1];
.global .align 1 .b8 _ZN34_INTERNAL_db2621bd_4_k_cu_e26c7c044cuda3std6ranges3__45__cpo3endE[1];
.global .align 1 .b8 _ZN34_INTERNAL_db2621bd_4_k_cu_e26c7c044cuda3std6ranges3__45__cpo6cbeginE[1];
.global .align 1 .b8 _ZN34_INTERNAL_db2621bd_4_k_cu_e26c7c044cuda3std6ranges3__45__cpo4cendE[1];
.global .align 1 .b8 _ZN34_INTERNAL_db2621bd_4_k_cu_e26c7c044cuda3std6ranges3__45__cpo7advanceE[1];
.global .align 1 .b8 _ZN34_INTERNAL_db2621bd_4_k_cu_e26c7c044cuda3std6ranges3__45__cpo9iter_swapE[1];
.global .align 1 .b8 _ZN34_INTERNAL_db2621bd_4_k_cu_e26c7c044cuda3std6ranges3__45__cpo4nextE[1];
.global .align 1 .b8 _ZN34_INTERNAL_db2621bd_4_k_cu_e26c7c044cuda3std6ranges3__45__cpo4prevE[1];
.global .align 1 .b8 _ZN34_INTERNAL_db2621bd_4_k_cu_e26c7c044cuda3std6ranges3__45__cpo4dataE[1];
.global .align 1 .b8 _ZN34_INTERNAL_db2621bd_4_k_cu_e26c7c044cuda3std6ranges3__45__cpo5cdataE[1];
.global .align 1 .b8 _ZN34_INTERNAL_db2621bd_4_k_cu_e26c7c044cuda3std6ranges3__45__cpo4sizeE[1];
.global .align 1 .b8 _ZN34_INTERNAL_db2621bd_4_k_cu_e26c7c044cuda3std6ranges3__45__cpo5ssizeE[1];
.global .align 1 .b8 _ZN34_INTERNAL_db2621bd_4_k_cu_e26c7c044cuda3std6ranges3__45__cpo8distanceE[1];
.global .align 1 .b8 _ZN34_INTERNAL_db2621bd_4_k_cu_e26c7c046thrust24THRUST_300001_SM_1000_NS8cuda_cub3parE[1];
.global .align 1 .b8 _ZN34_INTERNAL_db2621bd_4_k_cu_e26c7c046thrust24THRUST_300001_SM_1000_NS8cuda_cub10par_nosyncE[1];
.global .align 1 .b8 _ZN34_INTERNAL_db2621bd_4_k_cu_e26c7c046thrust24THRUST_300001_SM_1000_NS6system6detail10sequential3seqE[1];
.global .align 1 .b8 _ZN34_INTERNAL_db2621bd_4_k_cu_e26c7c046thrust24THRUST_300001_SM_1000_NS12placeholders2_1E[1];
.global .align 1 .b8 _ZN34_INTERNAL_db2621bd_4_k_cu_e26c7c046thrust24THRUST_300001_SM_1000_NS12placeholders2_2E[1];
.global .align 1 .b8 _ZN34_INTERNAL_db2621bd_4_k_cu_e26c7c046thrust24THRUST_300001_SM_1000_NS12placeholders2_3E[1];
.global .align 1 .b8 _ZN34_INTERNAL_db2621bd_4_k_cu_e26c7c046thrust24THRUST_300001_SM_1000_NS12placeholders2_4E[1];
.global .align 1 .b8 _ZN34_INTERNAL_db2621bd_4_k_cu_e26c7c046thrust24THRUST_300001_SM_1000_NS12placeholders2_5E[1];
.global .align 1 .b8 _ZN34_INTERNAL_db2621bd_4_k_cu_e26c7c046thrust24THRUST_300001_SM_1000_NS12placeholders2_6E[1];
.global .align 1 .b8 _ZN34_INTERNAL_db2621bd_4_k_cu_e26c7c046thrust24THRUST_300001_SM_1000_NS12placeholders2_7E[1];
.global .align 1 .b8 _ZN34_INTERNAL_db2621bd_4_k_cu_e26c7c046thrust24THRUST_300001_SM_1000_NS12placeholders2_8E[1];
.global .align 1 .b8 _ZN34_INTERNAL_db2621bd_4_k_cu_e26c7c046thrust24THRUST_300001_SM_1000_NS12placeholders2_9E[1];
.global .align 1 .b8 _ZN34_INTERNAL_db2621bd_4_k_cu_e26c7c046thrust24THRUST_300001_SM_1000_NS12placeholders3_10E[1];
.global .align 1 .b8 _ZN34_INTERNAL_db2621bd_4_k_cu_e26c7c046thrust24THRUST_300001_SM_1000_NS3seqE[1];

.visible .entry _Z5crackmPmS_S_imiii(
	.param .u64 _Z5crackmPmS_S_imiii_param_0,
	.param .u64 .ptr .align 1 _Z5crackmPmS_S_imiii_param_1,
	.param .u64 .ptr .align 1 _Z5crackmPmS_S_imiii_param_2,
	.param .u64 .ptr .align 1 _Z5crackmPmS_S_imiii_param_3,
	.param .u32 _Z5crackmPmS_S_imiii_param_4,
	.param .u64 _Z5crackmPmS_S_imiii_param_5,
	.param .u32 _Z5crackmPmS_S_imiii_param_6,
	.param .u32 _Z5crackmPmS_S_imiii_param_7,
	.param .u32 _Z5crackmPmS_S_imiii_param_8
)
{
	.reg .pred 	%p<30>;
	.reg .b32 	%r<123>;
	.reg .b64 	%rd<478>;

	ld.param.u64 	%rd68, [_Z5crackmPmS_S_imiii_param_0];
	ld.param.u64 	%rd66, [_Z5crackmPmS_S_imiii_param_1];
	ld.param.u64 	%rd69, [_Z5crackmPmS_S_imiii_param_2];
	ld.param.u64 	%rd70, [_Z5crackmPmS_S_imiii_param_3];
	ld.param.u32 	%r1, [_Z5crackmPmS_S_imiii_param_4];
	ld.param.u64 	%rd67, [_Z5crackmPmS_S_imiii_param_5];
	ld.param.u32 	%r2, [_Z5crackmPmS_S_imiii_param_6];
	ld.param.u32 	%r3, [_Z5crackmPmS_S_imiii_param_7];
	cvta.to.global.u64 	%rd1, %rd70;
	cvta.to.global.u64 	%rd2, %rd69;
	mov.u32 	%r5, %ctaid.x;
	mov.u32 	%r6, %ntid.x;
	mov.u32 	%r7, %tid.x;
	mad.lo.s32 	%r8, %r5, %r6, %r7;
	cvt.u64.u32 	%rd3, %r8;
	setp.lt.u64 	%p1, %rd68, %rd3;
	@%p1 bra 	$L__BB0_42;
	cvta.to.global.u64 	%rd71, %rd66;
	shl.b64 	%rd72, %rd3, 3;
	add.s64 	%rd73, %rd71, %rd72;
	ld.global.u64 	%rd4, [%rd73];
	setp.ne.s32 	%p2, %r2, %r3;
	@%p2 bra 	$L__BB0_3;
	add.s32 	%r12, %r2, 1;
	mov.b64 	%rd79, -1;
	shl.b64 	%rd80, %rd79, %r12;
	not.b64 	%rd81, %rd80;
	and.b64  	%rd467, %rd4, %rd81;
	bra.uni 	$L__BB0_4;
$L__BB0_3:
	ld.param.u32 	%r121, [_Z5crackmPmS_S_imiii_param_8];
	add.s32 	%r9, %r121, 1;
	mov.b64 	%rd74, -1;
	shl.b64 	%rd75, %rd74, %r9;
	not.b64 	%rd76, %rd75;
	and.b64  	%rd77, %rd4, %rd76;
	mov.b32 	%r10, 1;
	shl.b32 	%r11, %r10, %r121;
	cvt.s64.s32 	%rd78, %r11;
	xor.b64  	%rd467, %rd77, %rd78;
$L__BB0_4:
	setp.gt.u64 	%p3, %rd467, 65535;
	@%p3 bra 	$L__BB0_42;
	and.b64  	%rd8, %rd4, 4294967295;
	cvt.u64.u32 	%rd9, %r1;
	sub.s32 	%r13, 16, %r1;
	cvt.u64.u32 	%rd10, %r13;
	mov.b64 	%rd82, -1;
	shl.b64 	%rd83, %rd82, %r13;
	not.b64 	%rd11, %rd83;
	shl.b64 	%rd84, %rd82, %r1;
	not.b64 	%rd12, %rd84;
	and.b64  	%rd13, %rd67, %rd12;
	sub.s32 	%r14, 32, %r1;
	shl.b64 	%rd85, %rd82, %r14;
	not.b64 	%rd14, %rd85;
	mov.b64 	%rd86, 25214903917;
	shr.u64 	%rd15, %rd86, %r14;
	mov.b64 	%rd87, 1;
	shl.b64 	%rd16, %rd87, %r13;
	cvt.u32.u64 	%r16, %rd9;
	cvt.u32.u64 	%r26, %rd10;
$L__BB0_6:
	and.b64  	%rd88, %rd4, 65535;
	xor.b64  	%rd18, %rd467, %rd88;
	xor.b64  	%rd89, %rd467, 58989;
	mad.lo.s64 	%rd90, %rd89, 205749139540585, 277363943098;
	shr.u64 	%rd91, %rd90, 16;
	mad.lo.s64 	%rd92, %rd89, 55986898099985, 49720483695876;
	shr.u64 	%rd93, %rd92, 16;
	sub.s64 	%rd94, %rd91, %rd93;
	mul.lo.s64 	%rd19, %rd94, 3;
	and.b64  	%rd95, %rd19, 65535;
	sub.s64 	%rd20, %rd18, %rd95;
	add.s64 	%rd96, %rd20, -1;
	xor.b64  	%rd97, %rd96, %rd20;
	popc.b64 	%r15, %rd97;
	setp.ge.s32 	%p4, %r1, %r15;
	@%p4 bra 	$L__BB0_13;
	setp.eq.s32 	%p5, %r1, 0;
	mul.lo.s64 	%rd98, %rd20, %rd67;
	shr.u64 	%rd99, %rd98, %r16;
	xor.b64  	%rd100, %rd99, 384748;
	and.b64  	%rd468, %rd100, %rd11;
	@%p5 bra 	$L__BB0_9;
	shr.u64 	%rd101, %rd8, 16;
	xor.b64  	%rd102, %rd468, %rd101;
	and.b64  	%rd103, %rd102, %rd12;
	shl.b64 	%rd104, %rd468, 16;
	add.s64 	%rd105, %rd104, %rd467;
	xor.b64  	%rd106, %rd105, 25214903917;
	and.b64  	%rd107, %rd106, %rd14;
	mad.lo.s64 	%rd108, %rd107, 205749139540585, 277363943098;
	shr.u64 	%rd109, %rd108, 16;
	cvt.u32.u64 	%r17, %rd109;
	shr.u32 	%r18, %r17, 31;
	add.s32 	%r19, %r17, %r18;
	or.b32  	%r20, %r19, 1;
	cvt.s64.s32 	%rd110, %r20;
	mad.lo.s64 	%rd111, %rd107, 55986898099985, 49720483695876;
	shr.u64 	%rd112, %rd111, 16;
	cvt.u32.u64 	%r21, %rd112;
	shr.u32 	%r22, %r21, 31;
	add.s32 	%r23, %r21, %r22;
	not.b32 	%r24, %r23;
	or.b32  	%r25, %r24, 1;
	cvt.s64.s32 	%rd113, %r25;
	add.s64 	%rd114, %rd110, %rd113;
	mul.lo.s64 	%rd115, %rd114, 3;
	shr.u64 	%rd116, %rd115, 16;
	sub.s64 	%rd117, %rd103, %rd116;
	and.b64  	%rd118, %rd117, %rd12;
	mul.lo.s64 	%rd119, %rd118, %rd13;
	xor.b64  	%rd120, %rd119, %rd15;
	shl.b64 	%rd121, %rd120, %r26;
	and.b64  	%rd122, %rd121, 65535;
	add.s64 	%rd468, %rd122, %rd468;
$L__BB0_9:
	shl.b64 	%rd123, %rd468, 16;
	add.s64 	%rd24, %rd123, %rd467;
	xor.b64  	%rd124, %rd24, %rd8;
	shr.u64 	%rd125, %rd124, 16;
	and.b64  	%rd126, %rd24, 4294967295;
	xor.b64  	%rd127, %rd126, 3740067437;
	mad.lo.s64 	%rd128, %rd127, 205749139540585, 277363943098;
	shr.u64 	%rd129, %rd128, 16;
	cvt.u32.u64 	%r27, %rd129;
	shr.u32 	%r28, %r27, 31;
	add.s32 	%r29, %r27, %r28;
	or.b32  	%r30, %r29, 1;
	cvt.u64.u32 	%rd130, %r30;
	mad.lo.s64 	%rd131, %rd127, 55986898099985, 49720483695876;
	shr.u64 	%rd132, %rd131, 16;
	cvt.u32.u64 	%r31, %rd132;
	shr.u32 	%r32, %r31, 31;
	add.s32 	%r33, %r31, %r32;
	or.b32  	%r34, %r33, 1;
	cvt.u64.u32 	%rd133, %r34;
	mul.lo.s64 	%rd134, %rd133, 4294967293;
	mad.lo.s64 	%rd135, %rd130, 3, %rd134;
	shr.u64 	%rd136, %rd135, 16;
	and.b64  	%rd137, %rd136, 65535;
	sub.s64 	%rd138, %rd125, %rd137;
	mul.lo.s64 	%rd139, %rd138, %rd67;
	shr.u64 	%rd140, %rd139, %r16;
	xor.b64  	%rd141, %rd140, 5;
	and.b64  	%rd469, %rd141, %rd11;
	setp.gt.u64 	%p6, %rd469, 65535;
	@%p6 bra 	$L__BB0_13;
$L__BB0_10:
	shl.b64 	%rd142, %rd469, 32;
	add.s64 	%rd27, %rd142, %rd24;
	and.b64  	%rd143, %rd27, 281474976710655;
	xor.b64  	%rd144, %rd143, 25214903917;
	mad.lo.s64 	%rd145, %rd144, 1652483943104512, 720896;
	and.b64  	%rd146, %rd145, -4294967296;
	mad.lo.s64 	%rd147, %rd144, -4962768464777773056, 18177323374870528;
	shr.s64 	%rd148, %rd147, 32;
	add.s64 	%rd149, %rd148, %rd146;
	shr.u64 	%rd150, %rd149, 63;
	add.s64 	%rd151, %rd149, %rd150;
	shr.u64 	%rd152, %rd151, 1;
	mad.lo.s64 	%rd153, %rd144, -3127542087261290496, 767956431948021760;
	and.b64  	%rd154, %rd153, -4294967296;
	mad.lo.s64 	%rd155, %rd144, 3669157353880616960, 3258481619492929536;
	shr.s64 	%rd156, %rd155, 32;
	add.s64 	%rd157, %rd156, %rd154;
	shr.u64 	%rd158, %rd157, 63;
	add.s64 	%rd159, %rd157, %rd158;
	shr.u64 	%rd160, %rd159, 1;
	mul.lo.s64 	%rd161, %rd152, 6;
	mad.lo.s64 	%rd162, %rd160, 281474976710650, %rd161;
	xor.b64  	%rd163, %rd162, %rd27;
	and.b64  	%rd164, %rd163, 281474976710655;
	setp.ne.s64 	%p7, %rd164, %rd4;
	@%p7 bra 	$L__BB0_12;
	atom.global.add.u64 	%rd165, [%rd2], 1;
	shl.b64 	%rd166, %rd165, 3;
	add.s64 	%rd167, %rd1, %rd166;
	st.global.u64 	[%rd167], %rd27;
$L__BB0_12:
	add.s64 	%rd469, %rd469, %rd16;
	setp.lt.u64 	%p8, %rd469, 65536;
	@%p8 bra 	$L__BB0_10;
$L__BB0_13:
	add.s64 	%rd168, %rd19, 3;
	and.b64  	%rd169, %rd168, 65535;
	sub.s64 	%rd29, %rd18, %rd169;
	add.s64 	%rd170, %rd29, -1;
	xor.b64  	%rd171, %rd170, %rd29;
	popc.b64 	%r36, %rd171;
	setp.ge.s32 	%p9, %r1, %r36;
	@%p9 bra 	$L__BB0_20;
	setp.eq.s32 	%p10, %r1, 0;
	mul.lo.s64 	%rd172, %rd29, %rd67;
	shr.u64 	%rd173, %rd172, %r16;
	xor.b64  	%rd174, %rd173, 384748;
	and.b64  	%rd470, %rd174, %rd11;
	@%p10 bra 	$L__BB0_16;
	shr.u64 	%rd175, %rd8, 16;
	xor.b64  	%rd176, %rd470, %rd175;
	and.b64  	%rd177, %rd176, %rd12;
	shl.b64 	%rd178, %rd470, 16;
	add.s64 	%rd179, %rd178, %rd467;
	xor.b64  	%rd180, %rd179, 25214903917;
	and.b64  	%rd181, %rd180, %rd14;
	mad.lo.s64 	%rd182, %rd181, 205749139540585, 277363943098;
	shr.u64 	%rd183, %rd182, 16;
	cvt.u32.u64 	%r38, %rd183;
	shr.u32 	%r39, %r38, 31;
	add.s32 	%r40, %r38, %r39;
	or.b32  	%r41, %r40, 1;
	cvt.s64.s32 	%rd184, %r41;
	mad.lo.s64 	%rd185, %rd181, 55986898099985, 49720483695876;
	shr.u64 	%rd186, %rd185, 16;
	cvt.u32.u64 	%r42, %rd186;
	shr.u32 	%r43, %r42, 31;
	add.s32 	%r44, %r42, %r43;
	not.b32 	%r45, %r44;
	or.b32  	%r46, %r45, 1;
	cvt.s64.s32 	%rd187, %r46;
	add.s64 	%rd188, %rd184, %rd187;
	mul.lo.s64 	%rd189, %rd188, 3;
	shr.u64 	%rd190, %rd189, 16;
	sub.s64 	%rd191, %rd177, %rd190;
	and.b64  	%rd192, %rd191, %rd12;
	mul.lo.s64 	%rd193, %rd192, %rd13;
	xor.b64  	%rd194, %rd193, %rd15;
	shl.b64 	%rd195, %rd194, %r26;
	and.b64  	%rd196, %rd195, 65535;
	add.s64 	%rd470, %rd196, %rd470;
$L__BB0_16:
	shl.b64 	%rd197, %rd470, 16;
	add.s64 	%rd33, %rd197, %rd467;
	xor.b64  	%rd198, %rd33, %rd8;
	shr.u64 	%rd199, %rd198, 16;
	and.b64  	%rd200, %rd33, 4294967295;
	xor.b64  	%rd201, %rd200, 3740067437;
	mad.lo.s64 	%rd202, %rd201, 205749139540585, 277363943098;
	shr.u64 	%rd203, %rd202, 16;
	cvt.u32.u64 	%r48, %rd203;
	shr.u32 	%r49, %r48, 31;
	add.s32 	%r50, %r48, %r49;
	or.b32  	%r51, %r50, 1;
	cvt.u64.u32 	%rd204, %r51;
	mad.lo.s64 	%rd205, %rd201, 55986898099985, 49720483695876;
	shr.u64 	%rd206, %rd205, 16;
	cvt.u32.u64 	%r52, %rd206;
	shr.u32 	%r53, %r52, 31;
	add.s32 	%r54, %r52, %r53;
	or.b32  	%r55, %r54, 1;
	cvt.u64.u32 	%rd207, %r55;
	mul.lo.s64 	%rd208, %rd207, 4294967293;
	mad.lo.s64 	%rd209, %rd204, 3, %rd208;
	shr.u64 	%rd210, %rd209, 16;
	and.b64  	%rd211, %rd210, 65535;
	sub.s64 	%rd212, %rd199, %rd211;
	mul.lo.s64 	%rd213, %rd212, %rd67;
	shr.u64 	%rd214, %rd213, %r16;
	xor.b64  	%rd215, %rd214, 5;
	and.b64  	%rd471, %rd215, %rd11;
	setp.gt.u64 	%p11, %rd471, 65535;
	@%p11 bra 	$L__BB0_20;
$L__BB0_17:
	shl.b64 	%rd216, %rd471, 32;
	add.s64 	%rd36, %rd216, %rd33;
	and.b64  	%rd217, %rd36, 281474976710655;
	xor.b64  	%rd218, %rd217, 25214903917;
	mad.lo.s64 	%rd219, %rd218, 1652483943104512, 720896;
	and.b64  	%rd220, %rd219, -4294967296;
	mad.lo.s64 	%rd221, %rd218, -4962768464777773056, 18177323374870528;
	shr.s64 	%rd222, %rd221, 32;
	add.s64 	%rd223, %rd222, %rd220;
	shr.u64 	%rd224, %rd223, 63;
	add.s64 	%rd225, %rd223, %rd224;
	shr.u64 	%rd226, %rd225, 1;
	mad.lo.s64 	%rd227, %rd218, -3127542087261290496, 767956431948021760;
	and.b64  	%rd228, %rd227, -4294967296;
	mad.lo.s64 	%rd229, %rd218, 3669157353880616960, 3258481619492929536;
	shr.s64 	%rd230, %rd229, 32;
	add.s64 	%rd231, %rd230, %rd228;
	shr.u64 	%rd232, %rd231, 63;
	add.s64 	%rd233, %rd231, %rd232;
	shr.u64 	%rd234, %rd233, 1;
	mul.lo.s64 	%rd235, %rd226, 6;
	mad.lo.s64 	%rd236, %rd234, 281474976710650, %rd235;
	xor.b64  	%rd237, %rd236, %rd36;
	and.b64  	%rd238, %rd237, 281474976710655;
	setp.ne.s64 	%p12, %rd238, %rd4;
	@%p12 bra 	$L__BB0_19;
	atom.global.add.u64 	%rd239, [%rd2], 1;
	shl.b64 	%rd240, %rd239, 3;
	add.s64 	%rd241, %rd1, %rd240;
	st.global.u64 	[%rd241], %rd36;
$L__BB0_19:
	add.s64 	%rd471, %rd471, %rd16;
	setp.lt.u64 	%p13, %rd471, 65536;
	@%p13 bra 	$L__BB0_17;
$L__BB0_20:
	add.s64 	%rd242, %rd19, 65533;
	and.b64  	%rd243, %rd242, 65535;
	sub.s64 	%rd38, %rd18, %rd243;
	add.s64 	%rd244, %rd38, -1;
	xor.b64  	%rd245, %rd244, %rd38;
	popc.b64 	%r57, %rd245;
	setp.ge.s32 	%p14, %r1, %r57;
	@%p14 bra 	$L__BB0_27;
	setp.eq.s32 	%p15, %r1, 0;
	mul.lo.s64 	%rd246, %rd38, %rd67;
	shr.u64 	%rd247, %rd246, %r16;
	xor.b64  	%rd248, %rd247, 384748;
	and.b64  	%rd472, %rd248, %rd11;
	@%p15 bra 	$L__BB0_23;
	shr.u64 	%rd249, %rd8, 16;
	xor.b64  	%rd250, %rd472, %rd249;
	and.b64  	%rd251, %rd250, %rd12;
	shl.b64 	%rd252, %rd472, 16;
	add.s64 	%rd253, %rd252, %rd467;
	xor.b64  	%rd254, %rd253, 25214903917;
	and.b64  	%rd255, %rd254, %rd14;
	mad.lo.s64 	%rd256, %rd255, 205749139540585, 277363943098;
	shr.u64 	%rd257, %rd256, 16;
	cvt.u32.u64 	%r59, %rd257;
	shr.u32 	%r60, %r59, 31;
	add.s32 	%r61, %r59, %r60;
	or.b32  	%r62, %r61, 1;
	cvt.s64.s32 	%rd258, %r62;
	mad.lo.s64 	%rd259, %rd255, 55986898099985, 49720483695876;
	shr.u64 	%rd260, %rd259, 16;
	cvt.u32.u64 	%r63, %rd260;
	shr.u32 	%r64, %r63, 31;
	add.s32 	%r65, %r63, %r64;
	not.b32 	%r66, %r65;
	or.b32  	%r67, %r66, 1;
	cvt.s64.s32 	%rd261, %r67;
	add.s64 	%rd262, %rd258, %rd261;
	mul.lo.s64 	%rd263, %rd262, 3;
	shr.u64 	%rd264, %rd263, 16;
	sub.s64 	%rd265, %rd251, %rd264;
	and.b64  	%rd266, %rd265, %rd12;
	mul.lo.s64 	%rd267, %rd266, %rd13;
	xor.b64  	%rd268, %rd267, %rd15;
	shl.b64 	%rd269, %rd268, %r26;
	and.b64  	%rd270, %rd269, 65535;
	add.s64 	%rd472, %rd270, %rd472;
$L__BB0_23:
	shl.b64 	%rd271, %rd472, 16;
	add.s64 	%rd42, %rd271, %rd467;
	xor.b64  	%rd272, %rd42, %rd8;
	shr.u64 	%rd273, %rd272, 16;
	and.b64  	%rd274, %rd42, 4294967295;
	xor.b64  	%rd275, %rd274, 3740067437;
	mad.lo.s64 	%rd276, %rd275, 205749139540585, 277363943098;
	shr.u64 	%rd277, %rd276, 16;
	cvt.u32.u64 	%r69, %rd277;
	shr.u32 	%r70, %r69, 31;
	add.s32 	%r71, %r69, %r70;
	or.b32  	%r72, %r71, 1;
	cvt.u64.u32 	%rd278, %r72;
	mad.lo.s64 	%rd279, %rd275, 55986898099985, 49720483695876;
	shr.u64 	%rd280, %rd279, 16;
	cvt.u32.u64 	%r73, %rd280;
	shr.u32 	%r74, %r73, 31;
	add.s32 	%r75, %r73, %r74;
	or.b32  	%r76, %r75, 1;
	cvt.u64.u32 	%rd281, %r76;
	mul.lo.s64 	%rd282, %rd281, 4294967293;
	mad.lo.s64 	%rd283, %rd278, 3, %rd282;
	shr.u64 	%rd284, %rd283, 16;
	and.b64  	%rd285, %rd284, 65535;
	sub.s64 	%rd286, %rd273, %rd285;
	mul.lo.s64 	%rd287, %rd286, %rd67;
	shr.u64 	%rd288, %rd287, %r16;
	xor.b64  	%rd289, %rd288, 5;
	and.b64  	%rd473, %rd289, %rd11;
	setp.gt.u64 	%p16, %rd473, 65535;
	@%p16 bra 	$L__BB0_27;
$L__BB0_24:
	shl.b64 	%rd290, %rd473, 32;
	add.s64 	%rd45, %rd290, %rd42;
	and.b64  	%rd291, %rd45, 281474976710655;
	xor.b64  	%rd292, %rd291, 25214903917;
	mad.lo.s64 	%rd293, %rd292, 1652483943104512, 720896;
	and.b64  	%rd294, %rd293, -4294967296;
	mad.lo.s64 	%rd295, %rd292, -4962768464777773056, 18177323374870528;
	shr.s64 	%rd296, %rd295, 32;
	add.s64 	%rd297, %rd296, %rd294;
	shr.u64 	%rd298, %rd297, 63;
	add.s64 	%rd299, %rd297, %rd298;
	shr.u64 	%rd300, %rd299, 1;
	mad.lo.s64 	%rd301, %rd292, -3127542087261290496, 767956431948021760;
	and.b64  	%rd302, %rd301, -4294967296;
	mad.lo.s64 	%rd303, %rd292, 3669157353880616960, 3258481619492929536;
	shr.s64 	%rd304, %rd303, 32;
	add.s64 	%rd305, %rd304, %rd302;
	shr.u64 	%rd306, %rd305, 63;
	add.s64 	%rd307, %rd305, %rd306;
	shr.u64 	%rd308, %rd307, 1;
	mul.lo.s64 	%rd309, %rd300, 6;
	mad.lo.s64 	%rd310, %rd308, 281474976710650, %rd309;
	xor.b64  	%rd311, %rd310, %rd45;
	and.b64  	%rd312, %rd311, 281474976710655;
	setp.ne.s64 	%p17, %rd312, %rd4;
	@%p17 bra 	$L__BB0_26;
	atom.global.add.u64 	%rd313, [%rd2], 1;
	shl.b64 	%rd314, %rd313, 3;
	add.s64 	%rd315, %rd1, %rd314;
	st.global.u64 	[%rd315], %rd45;
$L__BB0_26:
	add.s64 	%rd473, %rd473, %rd16;
	setp.lt.u64 	%p18, %rd473, 65536;
	@%p18 bra 	$L__BB0_24;
$L__BB0_27:
	add.s64 	%rd316, %rd19, 6;
	and.b64  	%rd317, %rd316, 65535;
	sub.s64 	%rd47, %rd18, %rd317;
	add.s64 	%rd318, %rd47, -1;
	xor.b64  	%rd319, %rd318, %rd47;
	popc.b64 	%r78, %rd319;
	setp.ge.s32 	%p19, %r1, %r78;
	@%p19 bra 	$L__BB0_34;
	setp.eq.s32 	%p20, %r1, 0;
	mul.lo.s64 	%rd320, %rd47, %rd67;
	shr.u64 	%rd321, %rd320, %r16;
	xor.b64  	%rd322, %rd321, 384748;
	and.b64  	%rd474, %rd322, %rd11;
	@%p20 bra 	$L__BB0_30;
	shr.u64 	%rd323, %rd8, 16;
	xor.b64  	%rd324, %rd474, %rd323;
	and.b64  	%rd325, %rd324, %rd12;
	shl.b64 	%rd326, %rd474, 16;
	add.s64 	%rd327, %rd326, %rd467;
	xor.b64  	%rd328, %rd327, 25214903917;
	and.b64  	%rd329, %rd328, %rd14;
	mad.lo.s64 	%rd330, %rd329, 205749139540585, 277363943098;
	shr.u64 	%rd331, %rd330, 16;
	cvt.u32.u64 	%r80, %rd331;
	shr.u32 	%r81, %r80, 31;
	add.s32 	%r82, %r80, %r81;
	or.b32  	%r83, %r82, 1;
	cvt.s64.s32 	%rd332, %r83;
	mad.lo.s64 	%rd333, %rd329, 55986898099985, 49720483695876;
	shr.u64 	%rd334, %rd333, 16;
	cvt.u32.u64 	%r84, %rd334;
	shr.u32 	%r85, %r84, 31;
	add.s32 	%r86, %r84, %r85;
	not.b32 	%r87, %r86;
	or.b32  	%r88, %r87, 1;
	cvt.s64.s32 	%rd335, %r88;
	add.s64 	%rd336, %rd332, %rd335;
	mul.lo.s64 	%rd337, %rd336, 3;
	shr.u64 	%rd338, %rd337, 16;
	sub.s64 	%rd339, %rd325, %rd338;
	and.b64  	%rd340, %rd339, %rd12;
	mul.lo.s64 	%rd341, %rd340, %rd13;
	xor.b64  	%rd342, %rd341, %rd15;
	shl.b64 	%rd343, %rd342, %r26;
	and.b64  	%rd344, %rd343, 65535;
	add.s64 	%rd474, %rd344, %rd474;
$L__BB0_30:
	shl.b64 	%rd345, %rd474, 16;
	add.s64 	%rd51, %rd345, %rd467;
	xor.b64  	%rd346, %rd51, %rd8;
	shr.u64 	%rd347, %rd346, 16;
	and.b64  	%rd348, %rd51, 4294967295;
	xor.b64  	%rd349, %rd348, 3740067437;
	mad.lo.s64 	%rd350, %rd349, 205749139540585, 277363943098;
	shr.u64 	%rd351, %rd350, 16;
	cvt.u32.u64 	%r90, %rd351;
	shr.u32 	%r91, %r90, 31;
	add.s32 	%r92, %r90, %r91;
	or.b32  	%r93, %r92, 1;
	cvt.u64.u32 	%rd352, %r93;
	mad.lo.s64 	%rd353, %rd349, 55986898099985, 49720483695876;
	shr.u64 	%rd354, %rd353, 16;
	cvt.u32.u64 	%r94, %rd354;
	shr.u32 	%r95, %r94, 31;
	add.s32 	%r96, %r94, %r95;
	or.b32  	%r97, %r96, 1;
	cvt.u64.u32 	%rd355, %r97;
	mul.lo.s64 	%rd356, %rd355, 4294967293;
	mad.lo.s64 	%rd357, %rd352, 3, %rd356;
	shr.u64 	%rd358, %rd357, 16;
	and.b64  	%rd359, %rd358, 65535;
	sub.s64 	%rd360, %rd347, %rd359;
	mul.lo.s64 	%rd361, %rd360, %rd67;
	shr.u64 	%rd362, %rd361, %r16;
	xor.b64  	%rd363, %rd362, 5;
	and.b64  	%rd475, %rd363, %rd11;
	setp.gt.u64 	%p21, %rd475, 65535;
	@%p21 bra 	$L__BB0_34;
$L__BB0_31:
	shl.b64 	%rd364, %rd475, 32;
	add.s64 	%rd54, %rd364, %rd51;
	and.b64  	%rd365, %rd54, 281474976710655;
	xor.b64  	%rd366, %rd365, 25214903917;
	mad.lo.s64 	%rd367, %rd366, 1652483943104512, 720896;
	and.b64  	%rd368, %rd367, -4294967296;
	mad.lo.s64 	%rd369, %rd366, -4962768464777773056, 18177323374870528;
	shr.s64 	%rd370, %rd369, 32;
	add.s64 	%rd371, %rd370, %rd368;
	shr.u64 	%rd372, %rd371, 63;
	add.s64 	%rd373, %rd371, %rd372;
	shr.u64 	%rd374, %rd373, 1;
	mad.lo.s64 	%rd375, %rd366, -3127542087261290496, 767956431948021760;
	and.b64  	%rd376, %rd375, -4294967296;
	mad.lo.s64 	%rd377, %rd366, 3669157353880616960, 3258481619492929536;
	shr.s64 	%rd378, %rd377, 32;
	add.s64 	%rd379, %rd378, %rd376;
	shr.u64 	%rd380, %rd379, 63;
	add.s64 	%rd381, %rd379, %rd380;
	shr.u64 	%rd382, %rd381, 1;
	mul.lo.s64 	%rd383, %rd374, 6;
	mad.lo.s64 	%rd384, %rd382, 281474976710650, %rd383;
	xor.b64  	%rd385, %rd384, %rd54;
	and.b64  	%rd386, %rd385, 281474976710655;
	setp.ne.s64 	%p22, %rd386, %rd4;
	@%p22 bra 	$L__BB0_33;
	atom.global.add.u64 	%rd387, [%rd2], 1;
	shl.b64 	%rd388, %rd387, 3;
	add.s64 	%rd389, %rd1, %rd388;
	st.global.u64 	[%rd389], %rd54;
$L__BB0_33:
	add.s64 	%rd475, %rd475, %rd16;
	setp.lt.u64 	%p23, %rd475, 65536;
	@%p23 bra 	$L__BB0_31;
$L__BB0_34:
	add.s64 	%rd390, %rd19, 65530;
	and.b64  	%rd391, %rd390, 65535;
	sub.s64 	%rd56, %rd18, %rd391;
	add.s64 	%rd392, %rd56, -1;
	xor.b64  	%rd393, %rd392, %rd56;
	popc.b64 	%r99, %rd393;
	setp.ge.s32 	%p24, %r1, %r99;
	@%p24 bra 	$L__BB0_41;
	setp.eq.s32 	%p25, %r1, 0;
	mul.lo.s64 	%rd394, %rd56, %rd67;
	shr.u64 	%rd395, %rd394, %r16;
	xor.b64  	%rd396, %rd395, 384748;
	and.b64  	%rd476, %rd396, %rd11;
	@%p25 bra 	$L__BB0_37;
	shr.u64 	%rd397, %rd8, 16;
	xor.b64  	%rd398, %rd476, %rd397;
	and.b64  	%rd399, %rd398, %rd12;
	shl.b64 	%rd400, %rd476, 16;
	add.s64 	%rd401, %rd400, %rd467;
	xor.b64  	%rd402, %rd401, 25214903917;
	and.b64  	%rd403, %rd402, %rd14;
	mad.lo.s64 	%rd404, %rd403, 205749139540585, 277363943098;
	shr.u64 	%rd405, %rd404, 16;
	cvt.u32.u64 	%r101, %rd405;
	shr.u32 	%r102, %r101, 31;
	add.s32 	%r103, %r101, %r102;
	or.b32  	%r104, %r103, 1;
	cvt.s64.s32 	%rd406, %r104;
	mad.lo.s64 	%rd407, %rd403, 55986898099985, 49720483695876;
	shr.u64 	%rd408, %rd407, 16;
	cvt.u32.u64 	%r105, %rd408;
	shr.u32 	%r106, %r105, 31;
	add.s32 	%r107, %r105, %r106;
	not.b32 	%r108, %r107;
	or.b32  	%r109, %r108, 1;
	cvt.s64.s32 	%rd409, %r109;
	add.s64 	%rd410, %rd406, %rd409;
	mul.lo.s64 	%rd411, %rd410, 3;
	shr.u64 	%rd412, %rd411, 16;
	sub.s64 	%rd413, %rd399, %rd412;
	and.b64  	%rd414, %rd413, %rd12;
	mul.lo.s64 	%rd415, %rd414, %rd13;
	xor.b64  	%rd416, %rd415, %rd15;
	shl.b64 	%rd417, %rd416, %r26;
	and.b64  	%rd418, %rd417, 65535;
	add.s64 	%rd476, %rd418, %rd476;
$L__BB0_37:
	shl.b64 	%rd419, %rd476, 16;
	add.s64 	%rd60, %rd419, %rd467;
	xor.b64  	%rd420, %rd60, %rd8;
	shr.u64 	%rd421, %rd420, 16;
	and.b64  	%rd422, %rd60, 4294967295;
	xor.b64  	%rd423, %rd422, 3740067437;
	mad.lo.s64 	%rd424, %rd423, 205749139540585, 277363943098;
	shr.u64 	%rd425, %rd424, 16;
	cvt.u32.u64 	%r111, %rd425;
	shr.u32 	%r112, %r111, 31;
	add.s32 	%r113, %r111, %r112;
	or.b32  	%r114, %r113, 1;
	cvt.u64.u32 	%rd426, %r114;
	mad.lo.s64 	%rd427, %rd423, 55986898099985, 49720483695876;
	shr.u64 	%rd428, %rd427, 16;
	cvt.u32.u64 	%r115, %rd428;
	shr.u32 	%r116, %r115, 31;
	add.s32 	%r117, %r115, %r116;
	or.b32  	%r118, %r117, 1;
	cvt.u64.u32 	%rd429, %r118;
	mul.lo.s64 	%rd430, %rd429, 4294967293;
	mad.lo.s64 	%rd431, %rd426, 3, %rd430;
	shr.u64 	%rd432, %rd431, 16;
	and.b64  	%rd433, %rd432, 65535;
	sub.s64 	%rd434, %rd421, %rd433;
	mul.lo.s64 	%rd435, %rd434, %rd67;
	shr.u64 	%rd436, %rd435, %r16;
	xor.b64  	%rd437, %rd436, 5;
	and.b64  	%rd477, %rd437, %rd11;
	setp.gt.u64 	%p26, %rd477, 65535;
	@%p26 bra 	$L__BB0_41;
$L__BB0_38:
	shl.b64 	%rd438, %rd477, 32;
	add.s64 	%rd63, %rd438, %rd60;
	and.b64  	%rd439, %rd63, 281474976710655;
	xor.b64  	%rd440, %rd439, 25214903917;
	mad.lo.s64 	%rd441, %rd440, 1652483943104512, 720896;
	and.b64  	%rd442, %rd441, -4294967296;
	mad.lo.s64 	%rd443, %rd440, -4962768464777773056, 18177323374870528;
	shr.s64 	%rd444, %rd443, 32;
	add.s64 	%rd445, %rd444, %rd442;
	shr.u64 	%rd446, %rd445, 63;
	add.s64 	%rd447, %rd445, %rd446;
	shr.u64 	%rd448, %rd447, 1;
	mad.lo.s64 	%rd449, %rd440, -3127542087261290496, 767956431948021760;
	and.b64  	%rd450, %rd449, -4294967296;
	mad.lo.s64 	%rd451, %rd440, 3669157353880616960, 3258481619492929536;
	shr.s64 	%rd452, %rd451, 32;
	add.s64 	%rd453, %rd452, %rd450;
	shr.u64 	%rd454, %rd453, 63;
	add.s64 	%rd455, %rd453, %rd454;
	shr.u64 	%rd456, %rd455, 1;
	mul.lo.s64 	%rd457, %rd448, 6;
	mad.lo.s64 	%rd458, %rd456, 281474976710650, %rd457;
	xor.b64  	%rd459, %rd458, %rd63;
	and.b64  	%rd460, %rd459, 281474976710655;
	setp.ne.s64 	%p27, %rd460, %rd4;
	@%p27 bra 	$L__BB0_40;
	atom.global.add.u64 	%rd461, [%rd2], 1;
	shl.b64 	%rd462, %rd461, 3;
	add.s64 	%rd463, %rd1, %rd462;
	st.global.u64 	[%rd463], %rd63;
$L__BB0_40:
	add.s64 	%rd477, %rd477, %rd16;
	setp.lt.u64 	%p28, %rd477, 65536;
	@%p28 bra 	$L__BB0_38;
$L__BB0_41:
	ld.param.u32 	%r122, [_Z5crackmPmS_S_imiii_param_8];
	add.s32 	%r120, %r122, 1;
	mov.b64 	%rd464, 1;
	shl.b64 	%rd465, %rd464, %r120;
	add.s64 	%rd467, %rd467, %rd465;
	setp.lt.u64 	%p29, %rd467, 65536;
	@%p29 bra 	$L__BB0_6;
$L__BB0_42:
	ret;

}
	// .globl	_ZN3cub18CUB_300001_SM_10006detail11EmptyKernelIvEEvv
.visible .entry _ZN3cub18CUB_300001_SM_10006detail11EmptyKernelIvEEvv()
{


	ret;

}


// ===== COMPILED SASS (sm_100) =====

	.target	sm_100

	.elftype	@"ET_EXEC"


//--------------------- .note.nv.tkinfo           --------------------------
	.section	.note.nv.tkinfo,"",@"SHT_NOTE"
	.sectionflags	@"SHF_NOTE_NV_TKINFO"
	.tkinfo
        /*0018*/ 	.word	0x00000002
        /*0030*/ 	.string	""
        /*0030*/ 	.string	"ptxas"
        /*0030*/ 	.string	"Cuda compilation tools, release 13.0, V13.0.88"
        /*0030*/ 	.string	"Build cuda_13.0.r13.0/compiler.36424714_0"
        /*0030*/ 	.string	"-arch sm_100 -m 64 "



//--------------------- .note.nv.cuinfo           --------------------------
	.section	.note.nv.cuinfo,"",@"SHT_NOTE"
	.sectionflags	@"SHF_NOTE_NV_CUINFO"
        /*0018*/ 	.short	0x0002
        /*001a*/ 	.short	0x0064
        /*001c*/ 	.short	0x0082
	.zero		2


//--------------------- .nv.info                  --------------------------
	.section	.nv.info,"",@"SHT_CUDA_INFO"
	.align	4


	//----- nvinfo : EIATTR_REGCOUNT
	.align		4
        /*0000*/ 	.byte	0x04, 0x2f
        /*0002*/ 	.short	(.L_44 - .L_43)
	.align		4
.L_43:
        /*0004*/ 	.word	index@(_Z5crackmPmS_S_imiii)
        /*0008*/ 	.word	0x00000019


	//----- nvinfo : EIATTR_FRAME_SIZE
	.align		4
.L_44:
        /*000c*/ 	.byte	0x04, 0x11
        /*000e*/ 	.short	(.L_46 - .L_45)
	.align		4
.L_45:
        /*0010*/ 	.word	index@(_Z5crackmPmS_S_imiii)
        /*0014*/ 	.word	0x00000000


	//----- nvinfo : EIATTR_REGCOUNT
	.align		4
.L_46:
        /*0018*/ 	.byte	0x04, 0x2f
        /*001a*/ 	.short	(.L_48 - .L_47)
	.align		4
.L_47:
        /*001c*/ 	.word	index@(_ZN3cub18CUB_300001_SM_10006detail11EmptyKernelIvEEvv)
        /*0020*/ 	.word	0x00000004


	//----- nvinfo : EIATTR_FRAME_SIZE
	.align		4
.L_48:
        /*0024*/ 	.byte	0x04, 0x11
        /*0026*/ 	.short	(.L_50 - .L_49)
	.align		4
.L_49:
        /*0028*/ 	.word	index@(_ZN3cub18CUB_300001_SM_10006detail11EmptyKernelIvEEvv)
        /*002c*/ 	.word	0x00000000


	//----- nvinfo : EIATTR_MIN_STACK_SIZE
	.align		4
.L_50:
        /*0030*/ 	.byte	0x04, 0x12
        /*0032*/ 	.short	(.L_52 - .L_51)
	.align		4
.L_51:
        /*0034*/ 	.word	index@(_ZN3cub18CUB_300001_SM_10006detail11EmptyKernelIvEEvv)
        /*0038*/ 	.word	0x00000000


	//----- nvinfo : EIATTR_MIN_STACK_SIZE
	.align		4
.L_52:
        /*003c*/ 	.byte	0x04, 0x12
        /*003e*/ 	.short	(.L_54 - .L_53)
	.align		4
.L_53:
        /*0040*/ 	.word	index@(_Z5crackmPmS_S_imiii)
        /*0044*/ 	.word	0x00000000
.L_54:


//--------------------- .nv.compat                --------------------------
	.section	.nv.compat,"",@"SHT_CUDA_COMPAT_INFO"
	.align	4
        /*0000*/ 	.byte	0x02, 0x09, 0x00, 0x00, 0x02, 0x02, 0x01, 0x00, 0x02, 0x05, 0x05, 0x00, 0x03, 0x07, 0x01, 0x01
        /*0010*/ 	.byte	0x02, 0x03, 0x00, 0x00, 0x02, 0x06, 0x01, 0x00, 0x04, 0x0b, 0x08, 0x00, 0x09, 0x00, 0x00, 0x00
        /*0020*/ 	.byte	0x00, 0x00, 0x00, 0x00


//--------------------- .nv.info._ZN3cub18CUB_300001_SM_10006detail11EmptyKernelIvEEvv --------------------------
	.section	.nv.info._ZN3cub18CUB_300001_SM_10006detail11EmptyKernelIvEEvv,"",@"SHT_CUDA_INFO"
	.sectionflags	@""
	.align	4


	//----- nvinfo : EIATTR_CUDA_API_VERSION
	.align		4
        /*0000*/ 	.byte	0x04, 0x37
        /*0002*/ 	.short	(.L_56 - .L_55)
.L_55:
        /*0004*/ 	.word	0x00000082


	//----- nvinfo : EIATTR_SPARSE_MMA_MASK
	.align		4
.L_56:
        /*0008*/ 	.byte	0x03, 0x50
        /*000a*/ 	.short	0x0000


	//----- nvinfo : EIATTR_MAXREG_COUNT
	.align		4
        /*000c*/ 	.byte	0x03, 0x1b
        /*000e*/ 	.short	0x00ff


	//----- nvinfo : EIATTR_MERCURY_ISA_VERSION
	.align		4
        /*0010*/ 	.byte	0x03, 0x5f
        /*0012*/ 	.short	0x0101


	//----- nvinfo : EIATTR_VRC_CTA_INIT_COUNT
	.align		4
        /*0014*/ 	.byte	0x02, 0x4a
	.zero		1
	.zero		1


	//----- nvinfo : EIATTR_EXIT_INSTR_OFFSETS
	.align		4
        /*0018*/ 	.byte	0x04, 0x1c
        /*001a*/ 	.short	(.L_58 - .L_57)


	//   ....[0]....
.L_57:
        /*001c*/ 	.word	0x00000010


	//----- nvinfo : EIATTR_SW_WAR
	.align		4
.L_58:
        /*0020*/ 	.byte	0x04, 0x36
        /*0022*/ 	.short	(.L_60 - .L_59)
.L_59:
        /*0024*/ 	.word	0x00000008
.L_60:


//--------------------- .nv.info._Z5crackmPmS_S_imiii --------------------------
	.section	.nv.info._Z5crackmPmS_S_imiii,"",@"SHT_CUDA_INFO"
	.sectionflags	@""
	.align	4


	//----- nvinfo : EIATTR_CUDA_API_VERSION
	.align		4
        /*0000*/ 	.byte	0x04, 0x37
        /*0002*/ 	.short	(.L_62 - .L_61)
.L_61:
        /*0004*/ 	.word	0x00000082


	//----- nvinfo : EIATTR_KPARAM_INFO
	.align		4
.L_62:
        /*0008*/ 	.byte	0x04, 0x17
        /*000a*/ 	.short	(.L_64 - .L_63)
.L_63:
        /*000c*/ 	.word	0x00000000
        /*0010*/ 	.short	0x0008
        /*0012*/ 	.short	0x0038
        /*0014*/ 	.byte	0x00, 0xf0, 0x11, 0x00


	//----- nvinfo : EIATTR_KPARAM_INFO
	.align		4
.L_64:
        /*0018*/ 	.byte	0x04, 0x17
        /*001a*/ 	.short	(.L_66 - .L_65)
.L_65:
        /*001c*/ 	.word	0x00000000
        /*0020*/ 	.short	0x0007
        /*0022*/ 	.short	0x0034
        /*0024*/ 	.byte	0x00, 0xf0, 0x11, 0x00


	//----- nvinfo : EIATTR_KPARAM_INFO
	.align		4
.L_66:
        /*0028*/ 	.byte	0x04, 0x17
        /*002a*/ 	.short	(.L_68 - .L_67)
.L_67:
        /*002c*/ 	.word	0x00000000
        /*0030*/ 	.short	0x0006
        /*0032*/ 	.short	0x0030
        /*0034*/ 	.byte	0x00, 0xf0, 0x11, 0x00


	//----- nvinfo : EIATTR_KPARAM_INFO
	.align		4
.L_68:
        /*0038*/ 	.byte	0x04, 0x17
        /*003a*/ 	.short	(.L_70 - .L_69)
.L_69:
        /*003c*/ 	.word	0x00000000
        /*0040*/ 	.short	0x0005
        /*0042*/ 	.short	0x0028
        /*0044*/ 	.byte	0x00, 0xf0, 0x21, 0x00


	//----- nvinfo : EIATTR_KPARAM_INFO
	.align		4
.L_70:
        /*0048*/ 	.byte	0x04, 0x17
        /*004a*/ 	.short	(.L_72 - .L_71)
.L_71:
        /*004c*/ 	.word	0x00000000
        /*0050*/ 	.short	0x0004
        /*0052*/ 	.short	0x0020
        /*0054*/ 	.byte	0x00, 0xf0, 0x11, 0x00


	//----- nvinfo : EIATTR_KPARAM_INFO
	.align		4
.L_72:
        /*0058*/ 	.byte	0x04, 0x17
        /*005a*/ 	.short	(.L_74 - .L_73)
.L_73:
        /*005c*/ 	.word	0x00000000
        /*0060*/ 	.short	0x0003
        /*0062*/ 	.short	0x0018
        /*0064*/ 	.byte	0x00, 0xf5, 0x21, 0x00


	//----- nvinfo : EIATTR_KPARAM_INFO
	.align		4
.L_74:
        /*0068*/ 	.byte	0x04, 0x17
        /*006a*/ 	.short	(.L_76 - .L_75)
.L_75:
        /*006c*/ 	.word	0x00000000
        /*0070*/ 	.short	0x0002
        /*0072*/ 	.short	0x0010
        /*0074*/ 	.byte	0x00, 0xf5, 0x21, 0x00


	//----- nvinfo : EIATTR_KPARAM_INFO
	.align		4
.L_76:
        /*0078*/ 	.byte	0x04, 0x17
        /*007a*/ 	.short	(.L_78 - .L_77)
.L_77:
        /*007c*/ 	.word	0x00000000
        /*0080*/ 	.short	0x0001
        /*0082*/ 	.short	0x0008
        /*0084*/ 	.byte	0x00, 0xf5, 0x21, 0x00


	//----- nvinfo : EIATTR_KPARAM_INFO
	.align		4
.L_78:
        /*0088*/ 	.byte	0x04, 0x17
        /*008a*/ 	.short	(.L_80 - .L_79)
.L_79:
        /*008c*/ 	.word	0x00000000
        /*0090*/ 	.short	0x0000
        /*0092*/ 	.short	0x0000
        /*0094*/ 	.byte	0x00, 0xf0, 0x21, 0x00


	//----- nvinfo : EIATTR_SPARSE_MMA_MASK
	.align		4
.L_80:
        /*0098*/ 	.byte	0x03, 0x50
        /*009a*/ 	.short	0x0000


	//----- nvinfo : EIATTR_MAXREG_COUNT
	.align		4
        /*009c*/ 	.byte	0x03, 0x1b
        /*009e*/ 	.short	0x00ff


	//----- nvinfo : EIATTR_MERCURY_ISA_VERSION
	.align		4
        /*00a0*/ 	.byte	0x03, 0x5f
        /*00a2*/ 	.short	0x0101


	//----- nvinfo : EIATTR_INT_WARP_WIDE_INSTR_OFFSETS
	.align		4
        /*00a4*/ 	.byte	0x04, 0x31
        /*00a6*/ 	.short	(.L_82 - .L_81)


	//   ....[0]....
.L_81:
        /*00a8*/ 	.word	0x00000e50


	//   ....[1]....
        /*00ac*/ 	.word	0x00000f50


	//   ....[2]....
        /*00b0*/ 	.word	0x00000f60


	//   ....[3]....
        /*00b4*/ 	.word	0x00001a70


	//   ....[4]....
        /*00b8*/ 	.word	0x00001b80


	//   ....[5]....
        /*00bc*/ 	.word	0x00001b90


	//   ....[6]....
        /*00c0*/ 	.word	0x000026a0


	//   ....[7]....
        /*00c4*/ 	.word	0x000027b0


	//   ....[8]....
        /*00c8*/ 	.word	0x000027c0


	//   ....[9]....
        /*00cc*/ 	.word	0x000032d0


	//   ....[10]....
        /*00d0*/ 	.word	0x000033e0


	//   ....[11]....
        /*00d4*/ 	.word	0x000033f0


	//   ....[12]....
        /*00d8*/ 	.word	0x00003f00


	//   ....[13]....
        /*00dc*/ 	.word	0x00004010


	//   ....[14]....
        /*00e0*/ 	.word	0x00004020


	//----- nvinfo : EIATTR_VRC_CTA_INIT_COUNT
	.align		4
.L_82:
        /*00e4*/ 	.byte	0x02, 0x4a
	.zero		1
	.zero		1


	//----- nvinfo : EIATTR_EXIT_INSTR_OFFSETS
	.align		4
        /*00e8*/ 	.byte	0x04, 0x1c
        /*00ea*/ 	.short	(.L_84 - .L_83)


	//   ....[0]....
.L_83:
        /*00ec*/ 	.word	0x00000080


	//   ....[1]....
        /*00f0*/ 	.word	0x00000230


	//   ....[2]....
        /*00f4*/ 	.word	0x00004160


	//----- nvinfo : EIATTR_CRS_STACK_SIZE
	.align		4
.L_84:
        /*00f8*/ 	.byte	0x04, 0x1e
        /*00fa*/ 	.short	(.L_86 - .L_85)
.L_85:
        /*00fc*/ 	.word	0x00000000


	//----- nvinfo : EIATTR_CBANK_PARAM_SIZE
	.align		4
.L_86:
        /*0100*/ 	.byte	0x03, 0x19
        /*0102*/ 	.short	0x003c


	//----- nvinfo : EIATTR_PARAM_CBANK
	.align		4
        /*0104*/ 	.byte	0x04, 0x0a
        /*0106*/ 	.short	(.L_88 - .L_87)
	.align		4
.L_87:
        /*0108*/ 	.word	index@(.nv.constant0._Z5crackmPmS_S_imiii)
        /*010c*/ 	.short	0x0380
        /*010e*/ 	.short	0x003c


	//----- nvinfo : EIATTR_SW_WAR
	.align		4
.L_88:
        /*0110*/ 	.byte	0x04, 0x36
        /*0112*/ 	.short	(.L_90 - .L_89)
.L_89:
        /*0114*/ 	.word	0x00000008
.L_90:


//--------------------- .nv.callgraph             --------------------------
	.section	.nv.callgraph,"",@"SHT_CUDA_CALLGRAPH"
	.align	4
	.sectionentsize	8
	.align		4
        /*0000*/ 	.word	0x00000000
	.align		4
        /*0004*/ 	.word	0xffffffff
	.align		4
        /*0008*/ 	.word	0x00000000
	.align		4
        /*000c*/ 	.word	0xfffffffe
	.align		4
        /*0010*/ 	.word	0x00000000
	.align		4
        /*0014*/ 	.word	0xfffffffd
	.align		4
        /*0018*/ 	.word	0x00000000
	.align		4
        /*001c*/ 	.word	0xfffffffc


//--------------------- .nv.constant4             --------------------------
	.section	.nv.constant4,"a",@progbits
	.align	8
	.align		8
.nv.constant4:
        /*0000*/ 	.dword	_ZN34_INTERNAL_db2621bd_4_k_cu_e26c7c044cuda3std3__45__cpo5beginE
	.align		8
        /*0008*/ 	.dword	_ZN34_INTERNAL_db2621bd_4_k_cu_e26c7c044cuda3std3__45__cpo3endE
	.align		8
        /*0010*/ 	.dword	_ZN34_INTERNAL_db2621bd_4_k_cu_e26c7c044cuda3std3__45__cpo6cbeginE
	.align		8
        /*0018*/ 	.dword	_ZN34_INTERNAL_db2621bd_4_k_cu_e26c7c044cuda3std3__45__cpo4cendE
	.align		8
        /*0020*/ 	.dword	_ZN34_INTERNAL_db2621bd_4_k_cu_e26c7c044cuda3std3__45__cpo6rbeginE
	.align		8
        /*0028*/ 	.dword	_ZN34_INTERNAL_db2621bd_4_k_cu_e26c7c044cuda3std3__45__cpo4rendE
	.align		8
        /*0030*/ 	.dword	_ZN34_INTERNAL_db2621bd_4_k_cu_e26c7c044cuda3std3__45__cpo7crbeginE
	.align		8
        /*0038*/ 	.dword	_ZN34_INTERNAL_db2621bd_4_k_cu_e26c7c044cuda3std3__45__cpo5crendE
	.align		8
        /*0040*/ 	.dword	_ZN34_INTERNAL_db2621bd_4_k_cu_e26c7c044cuda3std3__436_GLOBAL__N__db2621bd_4_k_cu_e26c7c046ignoreE
	.align		8
        /*0048*/ 	.dword	_ZN34_INTERNAL_db2621bd_4_k_cu_e26c7c044cuda3std3__419piecewise_constructE
	.align		8
        /*0050*/ 	.dword	_ZN34_INTERNAL_db2621bd_4_k_cu_e26c7c044cuda3std3__48in_placeE
	.align		8
        /*0058*/ 	.dword	_ZN34_INTERNAL_db2621bd_4_k_cu_e26c7c044cuda3std3__420unreachable_sentinelE
	.align		8
        /*0060*/ 	.dword	_ZN34_INTERNAL_db2621bd_4_k_cu_e26c7c044cuda3std3__47nulloptE
	.align		8
        /*0068*/ 	.dword	_ZN34_INTERNAL_db2621bd_4_k_cu_e26c7c044cuda3std3__48unexpectE
	.align		8
        /*0070*/ 	.dword	_ZN34_INTERNAL_db2621bd_4_k_cu_e26c7c044cuda3std6ranges3__45__cpo4swapE
	.align		8
        /*0078*/ 	.dword	_ZN34_INTERNAL_db2621bd_4_k_cu_e26c7c044cuda3std6ranges3__45__cpo9iter_moveE
	.align		8
        /*0080*/ 	.dword	_ZN34_INTERNAL_db2621bd_4_k_cu_e26c7c044cuda3std6ranges3__45__cpo5beginE
	.align		8
        /*0088*/ 	.dword	_ZN34_INTERNAL_db2621bd_4_k_cu_e26c7c044cuda3std6ranges3__45__cpo3endE
	.align		8
        /*0090*/ 	.dword	_ZN34_INTERNAL_db2621bd_4_k_cu_e26c7c044cuda3std6ranges3__45__cpo6cbeginE
	.align		8
        /*0098*/ 	.dword	_ZN34_INTERNAL_db2621bd_4_k_cu_e26c7c044cuda3std6ranges3__45__cpo4cendE
	.align		8
        /*00a0*/ 	.dword	_ZN34_INTERNAL_db2621bd_4_k_cu_e26c7c044cuda3std6ranges3__45__cpo7advanceE
	.align		8
        /*00a8*/ 	.dword	_ZN34_INTERNAL_db2621bd_4_k_cu_e26c7c044cuda3std6ranges3__45__cpo9iter_swapE
	.align		8
        /*00b0*/ 	.dword	_ZN34_INTERNAL_db2621bd_4_k_cu_e26c7c044cuda3std6ranges3__45__cpo4nextE
	.align		8
        /*00b8*/ 	.dword	_ZN34_INTERNAL_db2621bd_4_k_cu_e26c7c044cuda3std6ranges3__45__cpo4prevE
	.align		8
        /*00c0*/ 	.dword	_ZN34_INTERNAL_db2621bd_4_k_cu_e26c7c044cuda3std6ranges3__45__cpo4dataE
	.align		8
        /*00c8*/ 	.dword	_ZN34_INTERNAL_db2621bd_4_k_cu_e26c7c044cuda3std6ranges3__45__cpo5cdataE
	.align		8
        /*00d0*/ 	.dword	_ZN34_INTERNAL_db2621bd_4_k_cu_e26c7c044cuda3std6ranges3__45__cpo4sizeE
	.align		8
        /*00d8*/ 	.dword	_ZN34_INTERNAL_db2621bd_4_k_cu_e26c7c044cuda3std6ranges3__45__cpo5ssizeE
	.align		8
        /*00e0*/ 	.dword	_ZN34_INTERNAL_db2621bd_4_k_cu_e26c7c044cuda3std6ranges3__45__cpo8distanceE
	.align		8
        /*00e8*/ 	.dword	_ZN34_INTERNAL_db2621bd_4_k_cu_e26c7c046thrust24THRUST_300001_SM_1000_NS8cuda_cub3parE
	.align		8
        /*00f0*/ 	.dword	_ZN34_INTERNAL_db2621bd_4_k_cu_e26c7c046thrust24THRUST_300001_SM_1000_NS8cuda_cub10par_nosyncE
	.align		8
        /*00f8*/ 	.dword	_ZN34_INTERNAL_db2621bd_4_k_cu_e26c7c046thrust24THRUST_300001_SM_1000_NS6system6detail10sequential3seqE
	.align		8
        /*0100*/ 	.dword	_ZN34_INTERNAL_db2621bd_4_k_cu_e26c7c046thrust24THRUST_300001_SM_1000_NS12placeholders2_1E
	.align		8
        /*0108*/ 	.dword	_ZN34_INTERNAL_db2621bd_4_k_cu_e26c7c046thrust24THRUST_300001_SM_1000_NS12placeholders2_2E
	.align		8
        /*0110*/ 	.dword	_ZN34_INTERNAL_db2621bd_4_k_cu_e26c7c046thrust24THRUST_300001_SM_1000_NS12placeholders2_3E
	.align		8
        /*0118*/ 	.dword	_ZN34_INTERNAL_db2621bd_4_k_cu_e26c7c046thrust24THRUST_300001_SM_1000_NS12placeholders2_4E
	.align		8
        /*0120*/ 	.dword	_ZN34_INTERNAL_db2621bd_4_k_cu_e26c7c046thrust24THRUST_300001_SM_1000_NS12placeholders2_5E
	.align		8
        /*0128*/ 	.dword	_ZN34_INTERNAL_db2621bd_4_k_cu_e26c7c046thrust24THRUST_300001_SM_1000_NS12placeholders2_6E
	.align		8
        /*0130*/ 	.dword	_ZN34_INTERNAL_db2621bd_4_k_cu_e26c7c046thrust24THRUST_300001_SM_1000_NS12placeholders2_7E
	.align		8
        /*0138*/ 	.dword	_ZN34_INTERNAL_db2621bd_4_k_cu_e26c7c046thrust24THRUST_300001_SM_1000_NS12placeholders2_8E
	.align		8
        /*0140*/ 	.dword	_ZN34_INTERNAL_db2621bd_4_k_cu_e26c7c046thrust24THRUST_300001_SM_1000_NS12placeholders2_9E
	.align		8
        /*0148*/ 	.dword	_ZN34_INTERNAL_db2621bd_4_k_cu_e26c7c046thrust24THRUST_300001_SM_1000_NS12placeholders3_10E
	.align		8
        /*0150*/ 	.dword	_ZN34_INTERNAL_db2621bd_4_k_cu_e26c7c046thrust24THRUST_300001_SM_1000_NS3seqE


//--------------------- .text._ZN3cub18CUB_300001_SM_10006detail11EmptyKernelIvEEvv --------------------------
	.section	.text._ZN3cub18CUB_300001_SM_10006detail11EmptyKernelIvEEvv,"ax",@progbits
	.align	128
        .global         _ZN3cub18CUB_300001_SM_10006detail11EmptyKernelIvEEvv
        .type           _ZN3cub18CUB_300001_SM_10006detail11EmptyKernelIvEEvv,@function
        .size           _ZN3cub18CUB_300001_SM_10006detail11EmptyKernelIvEEvv,(.L_x_35 - _ZN3cub18CUB_300001_SM_10006detail11EmptyKernelIvEEvv)
        .other          _ZN3cub18CUB_300001_SM_10006detail11EmptyKernelIvEEvv,@"STO_CUDA_ENTRY STV_DEFAULT"
_ZN3cub18CUB_300001_SM_10006detail11EmptyKernelIvEEvv:
.text._ZN3cub18CUB_300001_SM_10006detail11EmptyKernelIvEEvv:
[----:B------:R-:W-:Y:S01]  /*0000*/  LDC R1, c[0x0][0x37c] ;  /* 0x0000df00ff017b82 */ /* 0x000fe20000000800 */
[----:B------:R-:W-:Y:S05]  /*0010*/  EXIT ;  /* 0x000000000000794d */ /* 0x000fea0003800000 */
.L_x_0:
[----:B------:R-:W-:-:S00]  /*0020*/  BRA `(.L_x_0) ;  /* 0xfffffffc00fc7947 */ /* 0x000fc0000383ffff */
[----:B------:R-:W-:-:S00]  /*0030*/  NOP ;  /* 0x0000000000007918 */ /* 0x000fc00000000000 */
        /* <DEDUP_REMOVED lines=12> */
.L_x_35:


//--------------------- .text._Z5crackmPmS_S_imiii --------------------------
	.section	.text._Z5crackmPmS_S_imiii,"ax",@progbits
	.align	128
        .global         _Z5crackmPmS_S_imiii
        .type           _Z5crackmPmS_S_imiii,@function
        .size           _Z5crackmPmS_S_imiii,(.L_x_36 - _Z5crackmPmS_S_imiii)
        .other          _Z5crackmPmS_S_imiii,@"STO_CUDA_ENTRY STV_DEFAULT"
_Z5crackmPmS_S_imiii:
.text._Z5crackmPmS_S_imiii:
[----:B------:R-:W-:Y:S01]  /*0000*/  LDC R1, c[0x0][0x37c] ;  /* 0x0000df00ff017b82 */ /* 0x000fe20000000800 */
[----:B------:R-:W0:Y:S07]  /*0010*/  S2R R3, SR_TID.X ;  /* 0x0000000000037919 */ /* 0x000e2e0000002100 */
[----:B------:R-:W0:Y:S01]  /*0020*/  S2UR UR4, SR_CTAID.X ;  /* 0x00000000000479c3 */ /* 0x000e220000002500 */
[----:B------:R-:W1:Y:S07]  /*0030*/  LDCU.64 UR6, c[0x0][0x380] ;  /* 0x00007000ff0677ac */ /* 0x000e6e0008000a00 */
[----:B------:R-:W0:Y:S02]  /*0040*/  LDC R0, c[0x0][0x360] ;  /* 0x0000d800ff007b82 */ /* 0x000e240000000800 */
[----:B0-----:R-:W-:-:S05]  /*0050*/  IMAD R0, R0, UR4, R3 ;  /* 0x0000000400007c24 */ /* 0x001fca000f8e0203 */
[----:B-1----:R-:W-:-:S04]  /*0060*/  ISETP.GT.U32.AND P0, PT, R0, UR6, PT ;  /* 0x0000000600007c0c */ /* 0x002fc8000bf04070 */
[----:B------:R-:W-:-:S13]  /*0070*/  ISETP.GT.U32.AND.EX P0, PT, RZ, UR7, PT, P0 ;  /* 0x00000007ff007c0c */ /* 0x000fda000bf04100 */
[----:B------:R-:W-:Y:S05]  /*0080*/  @P0 EXIT ;  /* 0x000000000000094d */ /* 0x000fea0003800000 */
[----:B------:R-:W0:Y:S01]  /*0090*/  LDCU.64 UR4, c[0x0][0x388] ;  /* 0x00007100ff0477ac */ /* 0x000e220008000a00 */
[----:B------:R-:W1:Y:S01]  /*00a0*/  LDCU.64 UR12, c[0x0][0x358] ;  /* 0x00006b00ff0c77ac */ /* 0x000e620008000a00 */
[----:B0-----:R-:W-:-:S04]  /*00b0*/  LEA R2, P0, R0, UR4, 0x3 ;  /* 0x0000000400027c11 */ /* 0x001fc8000f8018ff */
[----:B------:R-:W-:Y:S01]  /*00c0*/  LEA.HI.X R3, R0, UR5, RZ, 0x3, P0 ;  /* 0x0000000500037c11 */ /* 0x000fe200080f1cff */
[----:B------:R-:W0:Y:S05]  /*00d0*/  LDCU.64 UR4, c[0x0][0x3b0] ;  /* 0x00007600ff0477ac */ /* 0x000e2a0008000a00 */
[----:B-1----:R-:W2:Y:S01]  /*00e0*/  LDG.E.64 R2, desc[UR12][R2.64] ;  /* 0x0000000c02027981 */ /* 0x002ea2000c1e1b00 */
[----:B------:R-:W-:Y:S01]  /*00f0*/  UMOV UR6, 0xffffffff ;  /* 0xffffffff00067882 */ /* 0x000fe20000000000 */
[----:B0-----:R-:W-:-:S06]  /*0100*/  UISETP.NE.AND UP0, UPT, UR4, UR5, UPT ;  /* 0x000000050400728c */ /* 0x001fcc000bf05270 */
[----:B------:R-:W-:-:S05]  /*0110*/  PLOP3.LUT P0, PT, PT, PT, UP0, 0x80, 0x8 ;  /* 0x000000000008781c */ /* 0x000fca0003f0f008 */
[----:B------:R-:W-:-:S04]  /*0120*/  @!UP0 UIADD3 UR4, UPT, UPT, UR4, 0x1, URZ ;  /* 0x0000000104048890 */ /* 0x000fc8000fffe0ff */
[----:B------:R-:W-:Y:S02]  /*0130*/  @!UP0 USHF.L.U32 UR5, UR6, UR4, URZ ;  /* 0x0000000406058299 */ /* 0x000fe400080006ff */
[----:B------:R-:W-:-:S04]  /*0140*/  @!UP0 USHF.L.U64.HI UR4, UR6, UR4, 0xffffffff ;  /* 0xffffffff06048499 */ /* 0x000fc80008010204 */
[----:B--2---:R-:W-:Y:S02]  /*0150*/  @!P0 LOP3.LUT R5, R2, UR5, RZ, 0x30, !PT ;  /* 0x0000000502058c12 */ /* 0x004fe4000f8e30ff */
[----:B------:R-:W-:Y:S01]  /*0160*/  @!P0 LOP3.LUT R0, R3, UR4, RZ, 0x30, !PT ;  /* 0x0000000403008c12 */ /* 0x000fe2000f8e30ff */
[----:B------:R-:W-:Y:S06]  /*0170*/  BRA.U !UP0, `(.L_x_1) ;  /* 0x0000000108247547 */ /* 0x000fec000b800000 */
[----:B------:R-:W0:Y:S01]  /*0180*/  LDCU UR5, c[0x0][0x3b8] ;  /* 0x00007700ff0577ac */ /* 0x000e220008000800 */
[----:B------:R-:W-:Y:S01]  /*0190*/  IMAD.MOV.U32 R5, RZ, RZ, 0x1 ;  /* 0x00000001ff057424 */ /* 0x000fe200078e00ff */
[----:B0-----:R-:W-:-:S04]  /*01a0*/  UIADD3 UR4, UPT, UPT, UR5, 0x1, URZ ;  /* 0x0000000105047890 */ /* 0x001fc8000fffe0ff */
[----:B------:R-:W-:Y:S01]  /*01b0*/  SHF.L.U32 R5, R5, UR5, RZ ;  /* 0x0000000505057c19 */ /* 0x000fe200080006ff */
[----:B------:R-:W-:-:S03]  /*01c0*/  USHF.L.U32 UR5, UR6, UR4, URZ ;  /* 0x0000000406057299 */ /* 0x000fc600080006ff */
[----:B------:R-:W-:Y:S01]  /*01d0*/  SHF.R.S32.HI R7, RZ, 0x1f, R5 ;  /* 0x0000001fff077819 */ /* 0x000fe20000011405 */
[----:B------:R-:W-:Y:S02]  /*01e0*/  USHF.L.U64.HI UR4, UR6, UR4, 0xffffffff ;  /* 0xffffffff06047499 */ /* 0x000fe40008010204 */
[----:B------:R-:W-:-:S04]  /*01f0*/  LOP3.LUT R5, R5, UR5, R2, 0xd2, !PT ;  /* 0x0000000505057c12 */ /* 0x000fc8000f8ed202 */
[----:B------:R-:W-:-:S07]  /*0200*/  LOP3.LUT R0, R7, UR4, R3, 0xd2, !PT ;  /* 0x0000000407007c12 */ /* 0x000fce000f8ed203 */
.L_x_1:
[----:B------:R-:W-:-:S04]  /*0210*/  ISETP.GT.U32.AND P0, PT, R5, 0xffff, PT ;  /* 0x0000ffff0500780c */ /* 0x000fc80003f04070 */
[----:B------:R-:W-:-:S13]  /*0220*/  ISETP.GT.U32.AND.EX P0, PT, R0, RZ, PT, P0 ;  /* 0x000000ff0000720c */ /* 0x000fda0003f04100 */
[----:B------:R-:W-:Y:S05]  /*0230*/  @P0 EXIT ;  /* 0x000000000000094d */ /* 0x000fea0003800000 */
[----:B------:R-:W0:Y:S01]  /*0240*/  LDCU UR7, c[0x0][0x3a0] ;  /* 0x00007400ff0777ac */ /* 0x000e220008000800 */
[----:B------:R-:W-:Y:S01]  /*0250*/  BSSY.RECONVERGENT B0, `(.L_x_2) ;  /* 0x00003f0000007945 */ /* 0x000fe20003800200 */
[----:B------:R-:W1:Y:S01]  /*0260*/  LDCU UR5, c[0x0][0x3a8] ;  /* 0x00007500ff0577ac */ /* 0x000e620008000800 */
[----:B------:R-:W-:Y:S01]  /*0270*/  UMOV UR8, 0x1 ;  /* 0x0000000100087882 */ /* 0x000fe20000000000 */
[----:B------:R-:W-:Y:S01]  /*0280*/  UMOV UR4, 0xdeece66d ;  /* 0xdeece66d00047882 */ /* 0x000fe20000000000 */
[----:B------:R-:W2:Y:S01]  /*0290*/  LDCU.64 UR14, c[0x0][0x398] ;  /* 0x00007300ff0e77ac */ /* 0x000ea20008000a00 */
[----:B0-----:R-:W-:Y:S02]  /*02a0*/  UIADD3 UR16, UPT, UPT, -UR7, 0x10, URZ ;  /* 0x0000001007107890 */ /* 0x001fe4000fffe1ff */
[----:B------:R-:W-:Y:S02]  /*02b0*/  USHF.L.U32 UR17, UR6, UR7, URZ ;  /* 0x0000000706117299 */ /* 0x000fe400080006ff */
[----:B------:R-:W-:-:S02]  /*02c0*/  UIADD3 UR7, UPT, UPT, -UR7, 0x20, URZ ;  /* 0x0000002007077890 */ /* 0x000fc4000fffe1ff */
[----:B------:R-:W-:Y:S02]  /*02d0*/  USHF.L.U64.HI UR18, UR6, UR16, 0xffffffff ;  /* 0xffffffff06127499 */ /* 0x000fe40008010210 */
[----:B------:R-:W-:Y:S02]  /*02e0*/  USHF.L.U32 UR19, UR6, UR16, URZ ;  /* 0x0000001006137299 */ /* 0x000fe400080006ff */
[----:B------:R-:W-:Y:S02]  /*02f0*/  USHF.L.U64.HI UR20, UR6, UR7, 0xffffffff ;  /* 0xffffffff06147499 */ /* 0x000fe40008010207 */
[----:B------:R-:W-:Y:S02]  /*0300*/  USHF.L.U32 UR6, UR6, UR7, URZ ;  /* 0x0000000706067299 */ /* 0x000fe400080006ff */
[----:B------:R-:W-:Y:S02]  /*0310*/  USHF.L.U64.HI UR21, UR8, UR16, URZ ;  /* 0x0000001008157299 */ /* 0x000fe400080102ff */
[----:B-1----:R-:W-:-:S02]  /*0320*/  ULOP3.LUT UR5, UR17, UR5, URZ, 0xc, !UPT ;  /* 0x0000000511057292 */ /* 0x002fc4000f8e0cff */
[----:B------:R-:W-:Y:S02]  /*0330*/  USHF.R.U64 UR7, UR4, UR7, 0x5 ;  /* 0x0000000504077499 */ /* 0x000fe40008001207 */
[----:B--2---:R-:W-:-:S12]  /*0340*/  USHF.L.U32 UR8, UR8, UR16, URZ ;  /* 0x0000001008087299 */ /* 0x004fd800080006ff */
.L_x_33:
[----:B------:R-:W-:Y:S01]  /*0350*/  LOP3.LUT R13, R5, 0xe66d, RZ, 0x3c, !PT ;  /* 0x0000e66d050d7812 */ /* 0x000fe200078e3cff */
[C---:B------:R-:W-:Y:S01]  /*0360*/  IMAD R10, R0.reuse, 0x772c5f11, RZ ;  /* 0x772c5f11000a7824 */ /* 0x040fe200078e02ff */
[----:B------:R-:W-:Y:S01]  /*0370*/  BSSY.RECONVERGENT B1, `(.L_x_3) ;  /* 0x00000c7000017945 */ /* 0x000fe20003800200 */
[----:B------:R-:W-:Y:S02]  /*0380*/  IMAD R4, R0, -0x4b9ff597, RZ ;  /* 0xb4600a6900047824 */ /* 0x000fe400078e02ff */
[----:B0-----:R-:W-:Y:S02]  /*0390*/  IMAD.MOV.U32 R6, RZ, RZ, -0x6bd21946 ;  /* 0x942de6baff067424 */ /* 0x001fe400078e00ff */
[----:B------:R-:W-:Y:S02]  /*03a0*/  IMAD.MOV.U32 R7, RZ, RZ, 0x40 ;  /* 0x00000040ff077424 */ /* 0x000fe400078e00ff */
[----:B------:R-:W-:Y:S02]  /*03b0*/  IMAD.MOV.U32 R8, RZ, RZ, 0x73c4cd04 ;  /* 0x73c4cd04ff087424 */ /* 0x000fe400078e00ff */
[----:B------:R-:W-:-:S02]  /*03c0*/  IMAD.MOV.U32 R9, RZ, RZ, 0x2d38 ;  /* 0x00002d38ff097424 */ /* 0x000fc400078e00ff */
[C---:B------:R-:W-:Y:S02]  /*03d0*/  IMAD R17, R13.reuse, 0x32eb, R10 ;  /* 0x000032eb0d117824 */ /* 0x040fe400078e020a */
[C---:B------:R-:W-:Y:S02]  /*03e0*/  IMAD R15, R13.reuse, 0xbb20, R4 ;  /* 0x0000bb200d0f7824 */ /* 0x040fe400078e0204 */
[----:B------:R-:W-:-:S04]  /*03f0*/  IMAD.WIDE.U32 R10, R13, -0x4b9ff597, R6 ;  /* 0xb4600a690d0a7825 */ /* 0x000fc800078e0006 */
[----:B------:R-:W-:-:S04]  /*0400*/  IMAD.WIDE.U32 R12, R13, 0x772c5f11, R8 ;  /* 0x772c5f110d0c7825 */ /* 0x000fc800078e0008 */
[----:B------:R-:W-:Y:S02]  /*0410*/  IMAD.IADD R15, R11, 0x1, R15 ;  /* 0x000000010b0f7824 */ /* 0x000fe400078e020f */
[----:B------:R-:W-:-:S03]  /*0420*/  IMAD.IADD R11, R13, 0x1, R17 ;  /* 0x000000010d0b7824 */ /* 0x000fc600078e0211 */
[----:B------:R-:W-:Y:S02]  /*0430*/  SHF.R.U64 R13, R10, 0x10, R15 ;  /* 0x000000100a0d7819 */ /* 0x000fe4000000120f */
[----:B------:R-:W-:Y:S02]  /*0440*/  SHF.R.U64 R4, R12, 0x10, R11 ;  /* 0x000000100c047819 */ /* 0x000fe4000000120b */
[----:B------:R-:W-:Y:S01]  /*0450*/  LOP3.LUT R11, R5, 0xffff, R2, 0x78, !PT ;  /* 0x0000ffff050b7812 */ /* 0x000fe200078e7802 */
[----:B------:R-:W0:Y:S02]  /*0460*/  LDC R12, c[0x0][0x3a0] ;  /* 0x0000e800ff0c7b82 */ /* 0x000e240000000800 */
[----:B------:R-:W-:-:S04]  /*0470*/  IMAD.IADD R4, R13, 0x1, -R4 ;  /* 0x000000010d047824 */ /* 0x000fc800078e0a04 */
[----:B------:R-:W-:-:S05]  /*0480*/  IMAD R4, R4, 0x3, RZ ;  /* 0x0000000304047824 */ /* 0x000fca00078e02ff */
[----:B------:R-:W-:-:S04]  /*0490*/  LOP3.LUT R10, R4, 0xffff, RZ, 0xc0, !PT ;  /* 0x0000ffff040a7812 */ /* 0x000fc800078ec0ff */
[----:B------:R-:W-:-:S04]  /*04a0*/  IADD3 R14, P0, PT, -R10, R11, RZ ;  /* 0x0000000b0a0e7210 */ /* 0x000fc80007f1e1ff */
[----:B------:R-:W-:Y:S02]  /*04b0*/  IADD3 R10, P1, PT, R14, -0x1, RZ ;  /* 0xffffffff0e0a7810 */ /* 0x000fe40007f3e0ff */
[----:B------:R-:W-:Y:S02]  /*04c0*/  IADD3.X R16, PT, PT, R0, -0x1, RZ, P0, !PT ;  /* 0xffffffff00107810 */ /* 0x000fe400007fe4ff */
[----:B------:R-:W-:Y:S02]  /*04d0*/  LOP3.LUT R10, R10, R14, RZ, 0x3c, !PT ;  /* 0x0000000e0a0a7212 */ /* 0x000fe400078e3cff */
[----:B------:R-:W-:-:S04]  /*04e0*/  IADD3.X R13, PT, PT, R16, -0x1, RZ, P1, !PT ;  /* 0xffffffff100d7810 */ /* 0x000fc80000ffe4ff */
[----:B------:R-:W-:Y:S01]  /*04f0*/  LOP3.LUT R13, R13, R16, RZ, 0x3c, !PT ;  /* 0x000000100d0d7212 */ /* 0x000fe200078e3cff */
[----:B------:R-:W-:Y:S08]  /*0500*/  POPC R10, R10 ;  /* 0x0000000a000a7309 */ /* 0x000ff00000000000 */
[----:B------:R-:W1:Y:S02]  /*0510*/  POPC R11, R13 ;  /* 0x0000000d000b7309 */ /* 0x000e640000000000 */
[----:B-1----:R-:W-:-:S05]  /*0520*/  IMAD.IADD R11, R10, 0x1, R11 ;  /* 0x000000010a0b7824 */ /* 0x002fca00078e020b */
[----:B0-----:R-:W-:-:S13]  /*0530*/  ISETP.GT.AND P0, PT, R11, R12, PT ;  /* 0x0000000c0b00720c */ /* 0x001fda0003f04270 */
[----:B------:R-:W-:Y:S05]  /*0540*/  @!P0 BRA `(.L_x_4) ;  /* 0x0000000800a48947 */ /* 0x000fea0003800000 */
[----:B------:R-:W0:Y:S01]  /*0550*/  LDCU.64 UR10, c[0x0][0x3a8] ;  /* 0x00007500ff0a77ac */ /* 0x000e220008000a00 */
[----:B------:R-:W-:Y:S01]  /*0560*/  ISETP.NE.AND P0, PT, R12, RZ, PT ;  /* 0x000000ff0c00720c */ /* 0x000fe20003f05270 */
[----:B0-----:R-:W-:Y:S02]  /*0570*/  IMAD R13, R16, UR10, RZ ;  /* 0x0000000a100d7c24 */ /* 0x001fe4000f8e02ff */
[----:B------:R-:W-:-:S04]  /*0580*/  IMAD.WIDE.U32 R10, R14, UR10, RZ ;  /* 0x0000000a0e0a7c25 */ /* 0x000fc8000f8e00ff */
[----:B------:R-:W-:-:S04]  /*0590*/  IMAD R13, R14, UR11, R13 ;  /* 0x0000000b0e0d7c24 */ /* 0x000fc8000f8e020d */
[----:B------:R-:W-:Y:S02]  /*05a0*/  IMAD.IADD R13, R11, 0x1, R13 ;  /* 0x000000010b0d7824 */ /* 0x000fe400078e020d */
[----:B------:R-:W-:-:S03]  /*05b0*/  IMAD.U32 R11, RZ, RZ, UR19 ;  /* 0x00000013ff0b7e24 */ /* 0x000fc6000f8e00ff */
[-CC-:B------:R-:W-:Y:S02]  /*05c0*/  SHF.R.U64 R10, R10, R12.reuse, R13.reuse ;  /* 0x0000000c0a0a7219 */ /* 0x180fe4000000120d */
[----:B------:R-:W-:Y:S02]  /*05d0*/  SHF.R.U32.HI R13, RZ, R12, R13 ;  /* 0x0000000cff0d7219 */ /* 0x000fe4000001160d */
[----:B------:R-:W-:Y:S02]  /*05e0*/  LOP3.LUT R10, R11, 0x5deec, R10, 0x6, !PT ;  /* 0x0005deec0b0a7812 */ /* 0x000fe400078e060a */
[----:B------:R-:W-:Y:S01]  /*05f0*/  LOP3.LUT R13, R13, UR18, RZ, 0x30, !PT ;  /* 0x000000120d0d7c12 */ /* 0x000fe2000f8e30ff */
[----:B------:R-:W-:Y:S06]  /*0600*/  @!P0 BRA `(.L_x_5) ;  /* 0x0000000000948947 */ /* 0x000fec0003800000 */
[C---:B------:R-:W-:Y:S01]  /*0610*/  LEA R17, P0, R10.reuse, R5, 0x10 ;  /* 0x000000050a117211 */ /* 0x040fe200078080ff */
[----:B------:R-:W-:Y:S02]  /*0620*/  IMAD.U32 R16, RZ, RZ, UR20 ;  /* 0x00000014ff107e24 */ /* 0x000fe4000f8e00ff */
[----:B------:R-:W-:Y:S01]  /*0630*/  IMAD.U32 R14, RZ, RZ, UR6 ;  /* 0x00000006ff0e7e24 */ /* 0x000fe2000f8e00ff */
[----:B------:R-:W-:-:S04]  /*0640*/  LEA.HI.X R11, R10, R0, R13, 0x10, P0 ;  /* 0x000000000a0b7211 */ /* 0x000fc800000f840d */
[----:B------:R-:W-:Y:S02]  /*0650*/  LOP3.LUT R11, R16, 0x5, R11, 0x6, !PT ;  /* 0x00000005100b7812 */ /* 0x000fe400078e060b */
[----:B------:R-:W-:-:S03]  /*0660*/  LOP3.LUT R17, R14, 0xdeece66d, R17, 0x6, !PT ;  /* 0xdeece66d0e117812 */ /* 0x000fc600078e0611 */
[C---:B------:R-:W-:Y:S02]  /*0670*/  IMAD R16, R11.reuse, -0x4b9ff597, RZ ;  /* 0xb4600a690b107824 */ /* 0x040fe400078e02ff */
[----:B------:R-:W-:Y:S02]  /*0680*/  IMAD R18, R11, 0x772c5f11, RZ ;  /* 0x772c5f110b127824 */ /* 0x000fe400078e02ff */
[----:B------:R-:W-:-:S04]  /*0690*/  IMAD.WIDE.U32 R14, R17, 0x772c5f11, R8 ;  /* 0x772c5f11110e7825 */ /* 0x000fc800078e0008 */
[C---:B------:R-:W-:Y:S02]  /*06a0*/  IMAD R19, R17.reuse, 0xbb20, R16 ;  /* 0x0000bb2011137824 */ /* 0x040fe400078e0210 */
[C---:B------:R-:W-:Y:S02]  /*06b0*/  IMAD R11, R17.reuse, 0x32eb, R18 ;  /* 0x000032eb110b7824 */ /* 0x040fe400078e0212 */
[----:B------:R-:W-:-:S04]  /*06c0*/  IMAD.WIDE.U32 R16, R17, -0x4b9ff597, R6 ;  /* 0xb4600a6911107825 */ /* 0x000fc800078e0006 */
[----:B------:R-:W-:Y:S02]  /*06d0*/  IMAD.IADD R11, R15, 0x1, R11 ;  /* 0x000000010f0b7824 */ /* 0x000fe400078e020b */
[----:B------:R-:W-:Y:S01]  /*06e0*/  IMAD.IADD R15, R17, 0x1, R19 ;  /* 0x00000001110f7824 */ /* 0x000fe200078e0213 */
[----:B------:R-:W-:Y:S02]  /*06f0*/  SHF.R.U64 R17, R2, 0x10, RZ ;  /* 0x0000001002117819 */ /* 0x000fe400000012ff */
[----:B------:R-:W-:Y:S02]  /*0700*/  SHF.R.U64 R14, R14, 0x10, R11 ;  /* 0x000000100e0e7819 */ /* 0x000fe4000000120b */
[----:B------:R-:W-:Y:S02]  /*0710*/  SHF.R.U64 R11, R16, 0x10, R15 ;  /* 0x00000010100b7819 */ /* 0x000fe4000000120f */
[----:B------:R-:W-:Y:S02]  /*0720*/  LEA.HI R14, R14, R14, RZ, 0x1 ;  /* 0x0000000e0e0e7211 */ /* 0x000fe400078f08ff */
[----:B------:R-:W-:-:S02]  /*0730*/  LEA.HI R11, R11, R11, RZ, 0x1 ;  /* 0x0000000b0b0b7211 */ /* 0x000fc400078f08ff */
[----:B------:R-:W-:Y:S02]  /*0740*/  LOP3.LUT R14, R14, 0x1, RZ, 0xcf, !PT ;  /* 0x000000010e0e7812 */ /* 0x000fe400078ecfff */
[----:B------:R-:W-:Y:S02]  /*0750*/  LOP3.LUT R11, R11, 0x1, RZ, 0xfc, !PT ;  /* 0x000000010b0b7812 */ /* 0x000fe400078efcff */
[----:B------:R-:W-:Y:S02]  /*0760*/  SHF.R.S32.HI R16, RZ, 0x1f, R14 ;  /* 0x0000001fff107819 */ /* 0x000fe4000001140e */
[----:B------:R-:W-:-:S04]  /*0770*/  IADD3 R14, P0, PT, R11, R14, RZ ;  /* 0x0000000e0b0e7210 */ /* 0x000fc80007f1e0ff */
[----:B------:R-:W-:Y:S01]  /*0780*/  LEA.HI.X.SX32 R16, R11, R16, 0x1, P0 ;  /* 0x000000100b107211 */ /* 0x000fe200000f0eff */
[----:B------:R-:W-:-:S04]  /*0790*/  IMAD.WIDE.U32 R14, R14, 0x3, RZ ;  /* 0x000000030e0e7825 */ /* 0x000fc800078e00ff */
[----:B------:R-:W-:Y:S01]  /*07a0*/  IMAD R11, R16, 0x3, RZ ;  /* 0x00000003100b7824 */ /* 0x000fe200078e02ff */
[----:B------:R-:W-:-:S03]  /*07b0*/  LOP3.LUT R16, R10, UR17, R17, 0x12, !PT ;  /* 0x000000110a107c12 */ /* 0x000fc6000f8e1211 */
[----:B------:R-:W-:-:S05]  /*07c0*/  IMAD.IADD R11, R15, 0x1, R11 ;  /* 0x000000010f0b7824 */ /* 0x000fca00078e020b */
[----:B------:R-:W-:-:S05]  /*07d0*/  SHF.R.U64 R11, R14, 0x10, R11 ;  /* 0x000000100e0b7819 */ /* 0x000fca000000120b */
[----:B------:R-:W-:-:S05]  /*07e0*/  IMAD.IADD R11, R16, 0x1, -R11 ;  /* 0x00000001100b7824 */ /* 0x000fca00078e0a0b */
[----:B------:R-:W-:-:S05]  /*07f0*/  LOP3.LUT R11, R11, UR17, RZ, 0x30, !PT ;  /* 0x000000110b0b7c12 */ /* 0x000fca000f8e30ff */
[----:B------:R-:W-:-:S05]  /*0800*/  IMAD R11, R11, UR5, RZ ;  /* 0x000000050b0b7c24 */ /* 0x000fca000f8e02ff */
[----:B------:R-:W-:-:S04]  /*0810*/  LOP3.LUT R11, R11, UR7, RZ, 0x3c, !PT ;  /* 0x000000070b0b7c12 */ /* 0x000fc8000f8e3cff */
[----:B------:R-:W-:-:S04]  /*0820*/  SHF.L.U32 R11, R11, UR16, RZ ;  /* 0x000000100b0b7c19 */ /* 0x000fc800080006ff */
[----:B------:R-:W-:-:S04]  /*0830*/  LOP3.LUT R11, R11, 0xffff, RZ, 0xc0, !PT ;  /* 0x0000ffff0b0b7812 */ /* 0x000fc800078ec0ff */
[----:B------:R-:W-:-:S05]  /*0840*/  IADD3 R10, P0, PT, R11, R10, RZ ;  /* 0x0000000a0b0a7210 */ /* 0x000fca0007f1e0ff */
[----:B------:R-:W-:-:S08]  /*0850*/  IMAD.X R13, RZ, RZ, R13, P0 ;  /* 0x000000ffff0d7224 */ /* 0x000fd000000e060d */
.L_x_5:
[----:B------:R-:W-:Y:S01]  /*0860*/  LEA R11, P0, R10, R5, 0x10 ;  /* 0x000000050a0b7211 */ /* 0x000fe200078080ff */
[----:B------:R-:W-:-:S03]  /*0870*/  UMOV UR4, URZ ;  /* 0x000000ff00047c82 */ /* 0x000fc60008000000 */
[----:B------:R-:W-:Y:S02]  /*0880*/  LOP3.LUT R15, R11, 0xdeece66d, RZ, 0x3c, !PT ;  /* 0xdeece66d0b0f7812 */ /* 0x000fe400078e3cff */
[----:B------:R-:W-:-:S03]  /*0890*/  LEA.HI.X R10, R10, R0, R13, 0x10, P0 ;  /* 0x000000000a0a7211 */ /* 0x000fc600000f840d */
[----:B------:R-:W-:-:S04]  /*08a0*/  IMAD.WIDE.U32 R8, R15, 0x772c5f11, R8 ;  /* 0x772c5f110f087825 */ /* 0x000fc800078e0008 */
[C---:B------:R-:W-:Y:S02]  /*08b0*/  IMAD R9, R15.reuse, 0x32eb, R9 ;  /* 0x000032eb0f097824 */ /* 0x040fe400078e0209 */
[----:B------:R-:W-:-:S03]  /*08c0*/  IMAD.WIDE.U32 R6, R15, -0x4b9ff597, R6 ;  /* 0xb4600a690f067825 */ /* 0x000fc600078e0006 */
[----:B------:R-:W-:Y:S01]  /*08d0*/  SHF.R.U64 R8, R8, 0x10, R9 ;  /* 0x0000001008087819 */ /* 0x000fe20000001209 */
[----:B------:R-:W-:-:S03]  /*08e0*/  IMAD R9, R15, 0xbb20, R7 ;  /* 0x0000bb200f097824 */ /* 0x000fc600078e0207 */
[----:B------:R-:W-:-:S04]  /*08f0*/  LEA.HI R8, R8, R8, RZ, 0x1 ;  /* 0x0000000808087211 */ /* 0x000fc800078f08ff */
[----:B------:R-:W-:Y:S02]  /*0900*/  LOP3.LUT R7, R8, 0x1, RZ, 0xfc, !PT ;  /* 0x0000000108077812 */ /* 0x000fe400078efcff */
[----:B------:R-:W-:-:S03]  /*0910*/  SHF.R.U64 R8, R6, 0x10, R9 ;  /* 0x0000001006087819 */ /* 0x000fc60000001209 */
[----:B------:R-:W-:Y:S01]  /*0920*/  IMAD.WIDE.U32 R6, R7, -0x3, RZ ;  /* 0xfffffffd07067825 */ /* 0x000fe200078e00ff */
[----:B------:R-:W-:-:S03]  /*0930*/  LEA.HI R8, R8, R8, RZ, 0x1 ;  /* 0x0000000808087211 */ /* 0x000fc600078f08ff */
[----:B------:R-:W-:Y:S01]  /*0940*/  VIADD R7, R7, UR4 ;  /* 0x0000000407077c36 */ /* 0x000fe20008000000 */
[----:B------:R-:W-:-:S05]  /*0950*/  LOP3.LUT R9, R8, 0x1, RZ, 0xfc, !PT ;  /* 0x0000000108097812 */ /* 0x000fca00078efcff */
[----:B------:R-:W-:Y:S01]  /*0960*/  IMAD.WIDE.U32 R6, R9, 0x3, R6 ;  /* 0x0000000309067825 */ /* 0x000fe200078e0006 */
[----:B------:R-:W-:-:S03]  /*0970*/  LOP3.LUT R9, R11, R2, RZ, 0x3c, !PT ;  /* 0x000000020b097212 */ /* 0x000fc600078e3cff */
[----:B------:R-:W-:-:S05]  /*0980*/  VIADD R7, R7, UR4 ;  /* 0x0000000407077c36 */ /* 0x000fca0008000000 */
[----:B------:R-:W-:Y:S02]  /*0990*/  SHF.R.U64 R8, R6, 0x10, R7 ;  /* 0x0000001006087819 */ /* 0x000fe40000001207 */
[----:B------:R-:W-:Y:S02]  /*09a0*/  SHF.R.U64 R7, R9, 0x10, R10 ;  /* 0x0000001009077819 */ /* 0x000fe4000000120a */
[----:B------:R-:W-:-:S04]  /*09b0*/  LOP3.LUT R8, R8, 0xffff, RZ, 0xc0, !PT ;  /* 0x0000ffff08087812 */ /* 0x000fc800078ec0ff */
[----:B------:R-:W-:-:S04]  /*09c0*/  IADD3 R8, P0, PT, -R8, R7, RZ ;  /* 0x0000000708087210 */ /* 0x000fc80007f1e1ff */
[----:B------:R-:W-:-:S05]  /*09d0*/  LEA.HI.X R6, R10, 0xffffffff, RZ, 0x10, P0 ;  /* 0xffffffff0a067811 */ /* 0x000fca00000f84ff */
[----:B------:R-:W-:Y:S02]  /*09e0*/  IMAD R9, R6, UR10, RZ ;  /* 0x0000000a06097c24 */ /* 0x000fe4000f8e02ff */
[----:B------:R-:W-:-:S04]  /*09f0*/  IMAD.WIDE.U32 R6, R8, UR10, RZ ;  /* 0x0000000a08067c25 */ /* 0x000fc8000f8e00ff */
[----:B------:R-:W-:Y:S02]  /*0a00*/  IMAD R9, R8, UR11, R9 ;  /* 0x0000000b08097c24 */ /* 0x000fe4000f8e0209 */
[----:B------:R-:W-:Y:S02]  /*0a10*/  IMAD.U32 R8, RZ, RZ, UR19 ;  /* 0x00000013ff087e24 */ /* 0x000fe4000f8e00ff */
[----:B------:R-:W-:-:S05]  /*0a20*/  IMAD.IADD R7, R7, 0x1, R9 ;  /* 0x0000000107077824 */ /* 0x000fca00078e0209 */
[-CC-:B------:R-:W-:Y:S02]  /*0a30*/  SHF.R.U64 R13, R6, R12.reuse, R7.reuse ;  /* 0x0000000c060d7219 */ /* 0x180fe40000001207 */
[----:B------:R-:W-:Y:S02]  /*0a40*/  SHF.R.U32.HI R12, RZ, R12, R7 ;  /* 0x0000000cff0c7219 */ /* 0x000fe40000011607 */
[----:B------:R-:W-:Y:S02]  /*0a50*/  LOP3.LUT R13, R8, 0x5, R13, 0x6, !PT ;  /* 0x00000005080d7812 */ /* 0x000fe400078e060d */
[----:B------:R-:W-:Y:S02]  /*0a60*/  LOP3.LUT R12, R12, UR18, RZ, 0x30, !PT ;  /* 0x000000120c0c7c12 */ /* 0x000fe4000f8e30ff */
[----:B------:R-:W-:-:S04]  /*0a70*/  ISETP.GT.U32.AND P0, PT, R13, 0xffff, PT ;  /* 0x0000ffff0d00780c */ /* 0x000fc80003f04070 */
[----:B------:R-:W-:-:S13]  /*0a80*/  ISETP.GT.U32.AND.EX P0, PT, R12, RZ, PT, P0 ;  /* 0x000000ff0c00720c */ /* 0x000fda0003f04100 */
[----:B------:R-:W-:Y:S05]  /*0a90*/  @P0 BRA `(.L_x_4) ;  /* 0x0000000400500947 */ /* 0x000fea0003800000 */
.L_x_8:
[----:B0-----:R-:W-:Y:S01]  /*0aa0*/  IADD3 R6, P0, PT, RZ, R11, RZ ;  /* 0x0000000bff067210 */ /* 0x001fe20007f1e0ff */
[----:B------:R-:W-:Y:S01]  /*0ab0*/  IMAD.MOV.U32 R18, RZ, RZ, -0x19460000 ;  /* 0xe6ba0000ff127424 */ /* 0x000fe200078e00ff */
[----:B------:R-:W-:Y:S01]  /*0ac0*/  BSSY.RECONVERGENT B2, `(.L_x_6) ;  /* 0x0000050000027945 */ /* 0x000fe20003800200 */
[----:B------:R-:W-:Y:S01]  /*0ad0*/  IMAD.MOV.U32 R19, RZ, RZ, 0x40942d ;  /* 0x0040942dff137424 */ /* 0x000fe200078e00ff */
[----:B------:R-:W-:Y:S01]  /*0ae0*/  LOP3.LUT R17, R6, 0xdeece66d, RZ, 0x3c, !PT ;  /* 0xdeece66d06117812 */ /* 0x000fe200078e3cff */
[----:B------:R-:W-:Y:S02]  /*0af0*/  IMAD.X R7, R13, 0x1, R10, P0 ;  /* 0x000000010d077824 */ /* 0x000fe400000e060a */
[----:B------:R-:W-:Y:S02]  /*0b00*/  IMAD.MOV.U32 R14, RZ, RZ, 0xb0000 ;  /* 0x000b0000ff0e7424 */ /* 0x000fe400078e00ff */
[----:B------:R-:W-:Y:S01]  /*0b10*/  IMAD.HI.U32 R18, R17, 0xa690000, R18 ;  /* 0x0a69000011127827 */ /* 0x000fe200078e0012 */
[----:B------:R-:W-:-:S03]  /*0b20*/  LOP3.LUT R16, R7, 0xffff, RZ, 0xc0, !PT ;  /* 0x0000ffff07107812 */ /* 0x000fc600078ec0ff */
[----:B------:R-:W-:Y:S01]  /*0b30*/  IMAD.MOV.U32 R15, RZ, RZ, 0x0 ;  /* 0x00000000ff0f7424 */ /* 0x000fe200078e00ff */
[----:B------:R-:W-:Y:S01]  /*0b40*/  LOP3.LUT R16, R16, 0x5, RZ, 0x3c, !PT ;  /* 0x0000000510107812 */ /* 0x000fe200078e3cff */
[----:B------:R-:W-:Y:S02]  /*0b50*/  IMAD.MOV.U32 R8, RZ, RZ, -0x32fc0000 ;  /* 0xcd040000ff087424 */ /* 0x000fe400078e00ff */
[----:B------:R-:W-:Y:S02]  /*0b60*/  IMAD.MOV.U32 R9, RZ, RZ, 0x2d3873c4 ;  /* 0x2d3873c4ff097424 */ /* 0x000fe400078e00ff */
[C---:B------:R-:W-:Y:S02]  /*0b70*/  IMAD R20, R16.reuse, 0xa690000, RZ ;  /* 0x0a69000010147824 */ /* 0x040fe400078e02ff */
[----:B------:R-:W-:Y:S02]  /*0b80*/  IMAD R22, R16, 0x5f110000, RZ ;  /* 0x5f11000010167824 */ /* 0x000fe400078e02ff */
[----:B------:R-:W-:-:S02]  /*0b90*/  IMAD R19, R17, -0x44df4ba0, R20 ;  /* 0xbb20b46011137824 */ /* 0x000fc400078e0214 */
[----:B------:R-:W-:-:S04]  /*0ba0*/  IMAD.HI.U32 R14, R17, -0x19930000, R14 ;  /* 0xe66d0000110e7827 */ /* 0x000fc800078e000e */
[----:B------:R-:W-:Y:S02]  /*0bb0*/  IMAD.IADD R18, R18, 0x1, R19 ;  /* 0x0000000112127824 */ /* 0x000fe400078e0213 */
[----:B------:R-:W-:Y:S02]  /*0bc0*/  IMAD R20, R16, -0x19930000, RZ ;  /* 0xe66d000010147824 */ /* 0x000fe400078e02ff */
[C---:B------:R-:W-:Y:S01]  /*0bd0*/  IMAD.HI.U32 R15, R17.reuse, 0x5f110000, R8 ;  /* 0x5f110000110f7827 */ /* 0x040fe200078e0008 */
[----:B------:R-:W-:Y:S02]  /*0be0*/  SHF.R.S32.HI R19, RZ, 0x1f, R18 ;  /* 0x0000001fff137819 */ /* 0x000fe40000011412 */
[----:B------:R-:W-:Y:S01]  /*0bf0*/  IADD3 R18, P0, PT, RZ, R18, RZ ;  /* 0x00000012ff127210 */ /* 0x000fe20007f1e0ff */
[----:B------:R-:W-:Y:S02]  /*0c00*/  IMAD R22, R17, 0x32eb772c, R22 ;  /* 0x32eb772c11167824 */ /* 0x000fe400078e0216 */
[----:B------:R-:W-:-:S02]  /*0c10*/  IMAD.MOV.U32 R8, RZ, RZ, 0x593d0000 ;  /* 0x593d0000ff087424 */ /* 0x000fc400078e00ff */
[----:B------:R-:W-:Y:S02]  /*0c20*/  IMAD.MOV.U32 R9, RZ, RZ, 0xaa8544e ;  /* 0x0aa8544eff097424 */ /* 0x000fe400078e00ff */
[----:B------:R-:W-:Y:S02]  /*0c30*/  IMAD R20, R17, 0x5deec, R20 ;  /* 0x0005deec11147824 */ /* 0x000fe400078e0214 */
[----:B------:R-:W-:Y:S02]  /*0c40*/  IMAD R16, R16, -0x3b4b0000, RZ ;  /* 0xc4b5000010107824 */ /* 0x000fe400078e02ff */
[----:B------:R-:W-:Y:S02]  /*0c50*/  IMAD.IADD R15, R15, 0x1, R22 ;  /* 0x000000010f0f7824 */ /* 0x000fe400078e0216 */
[----:B------:R-:W-:Y:S01]  /*0c60*/  IMAD.HI.U32 R21, R17, -0x3b4b0000, R8 ;  /* 0xc4b5000011157827 */ /* 0x000fe200078e0008 */
[----:B------:R-:W-:-:S03]  /*0c70*/  IADD3.X R9, PT, PT, R19, R14, R20, P0, !PT ;  /* 0x0000000e13097210 */ /* 0x000fc600007fe414 */
[----:B------:R-:W-:Y:S01]  /*0c80*/  IMAD R17, R17, -0x2b6742f6, R16 ;  /* 0xd498bd0a11117824 */ /* 0x000fe200078e0210 */
[----:B------:R-:W-:Y:S02]  /*0c90*/  SHF.R.S32.HI R16, RZ, 0x1f, R15 ;  /* 0x0000001fff107819 */ /* 0x000fe4000001140f */
[----:B------:R-:W-:Y:S02]  /*0ca0*/  IADD3 R15, P1, PT, RZ, R15, RZ ;  /* 0x0000000fff0f7210 */ /* 0x000fe40007f3e0ff */
[----:B------:R-:W-:Y:S02]  /*0cb0*/  LEA.HI R8, P0, R9, R18, RZ, 0x1 ;  /* 0x0000001209087211 */ /* 0x000fe400078108ff */
[----:B------:R-:W-:-:S03]  /*0cc0*/  IADD3.X R16, PT, PT, R16, R21, R17, P1, !PT ;  /* 0x0000001510107210 */ /* 0x000fc60000ffe411 */
[----:B------:R-:W-:Y:S01]  /*0cd0*/  IMAD.X R17, RZ, RZ, R9, P0 ;  /* 0x000000ffff117224 */ /* 0x000fe200000e0609 */
[----:B------:R-:W-:-:S04]  /*0ce0*/  LEA.HI R15, P0, R16, R15, RZ, 0x1 ;  /* 0x0000000f100f7211 */ /* 0x000fc800078108ff */
[--C-:B------:R-:W-:Y:S01]  /*0cf0*/  SHF.R.U32.HI R9, RZ, 0x1, R17.reuse ;  /* 0x00000001ff097819 */ /* 0x100fe20000011611 */
[----:B------:R-:W-:Y:S01]  /*0d00*/  IMAD.X R16, RZ, RZ, R16, P0 ;  /* 0x000000ffff107224 */ /* 0x000fe200000e0610 */
[----:B------:R-:W-:Y:S02]  /*0d10*/  SHF.R.U64 R8, R8, 0x1, R17 ;  /* 0x0000000108087819 */ /* 0x000fe40000001211 */
[----:B------:R-:W-:Y:S01]  /*0d20*/  IADD3 R13, P0, PT, R13, UR8, RZ ;  /* 0x000000080d0d7c10 */ /* 0x000fe2000ff1e0ff */
[----:B------:R-:W-:Y:S01]  /*0d30*/  IMAD R17, R9, 0x6, RZ ;  /* 0x0000000609117824 */ /* 0x000fe200078e02ff */
[--C-:B------:R-:W-:Y:S01]  /*0d40*/  SHF.R.U32.HI R14, RZ, 0x1, R16.reuse ;  /* 0x00000001ff0e7819 */ /* 0x100fe20000011610 */
[----:B------:R-:W-:Y:S01]  /*0d50*/  IMAD.WIDE.U32 R8, R8, 0x6, RZ ;  /* 0x0000000608087825 */ /* 0x000fe200078e00ff */
[----:B------:R-:W-:Y:S02]  /*0d60*/  SHF.R.U64 R15, R15, 0x1, R16 ;  /* 0x000000010f0f7819 */ /* 0x000fe40000001210 */
[----:B------:R-:W-:Y:S01]  /*0d70*/  IADD3.X R12, PT, PT, R12, UR21, RZ, P0, !PT ;  /* 0x000000150c0c7c10 */ /* 0x000fe200087fe4ff */
[----:B------:R-:W-:Y:S01]  /*0d80*/  IMAD.IADD R9, R9, 0x1, R17 ;  /* 0x0000000109097824 */ /* 0x000fe200078e0211 */
[----:B------:R-:W-:Y:S01]  /*0d90*/  ISETP.GE.U32.AND P1, PT, R13, 0x10000, PT ;  /* 0x000100000d00780c */ /* 0x000fe20003f26070 */
[----:B------:R-:W-:-:S02]  /*0da0*/  IMAD R14, R14, -0x6, RZ ;  /* 0xfffffffa0e0e7824 */ /* 0x000fc400078e02ff */
[----:B------:R-:W-:Y:S01]  /*0db0*/  IMAD.WIDE.U32 R8, R15, -0x6, R8 ;  /* 0xfffffffa0f087825 */ /* 0x000fe200078e0008 */
[----:B------:R-:W-:-:S03]  /*0dc0*/  ISETP.GE.U32.AND.EX P1, PT, R12, RZ, PT, P1 ;  /* 0x000000ff0c00720c */ /* 0x000fc60003f26110 */
[----:B------:R-:W-:Y:S01]  /*0dd0*/  IMAD R17, R15, 0xffff, R14 ;  /* 0x0000ffff0f117824 */ /* 0x000fe200078e020e */
[----:B------:R-:W-:-:S03]  /*0de0*/  LOP3.LUT R15, R8, R6, RZ, 0x3c, !PT ;  /* 0x00000006080f7212 */ /* 0x000fc600078e3cff */
[----:B------:R-:W-:Y:S01]  /*0df0*/  IMAD.IADD R9, R9, 0x1, R17 ;  /* 0x0000000109097824 */ /* 0x000fe200078e0211 */
[----:B------:R-:W-:-:S04]  /*0e00*/  ISETP.NE.U32.AND P0, PT, R15, R2, PT ;  /* 0x000000020f00720c */ /* 0x000fc80003f05070 */
[----:B------:R-:W-:-:S04]  /*0e10*/  LOP3.LUT R9, R9, 0xffff, R7, 0x48, !PT ;  /* 0x0000ffff09097812 */ /* 0x000fc800078e4807 */
[----:B------:R-:W-:-:S13]  /*0e20*/  ISETP.NE.AND.EX P0, PT, R9, R3, PT, P0 ;  /* 0x000000030900720c */ /* 0x000fda0003f05300 */
[----:B------:R-:W-:Y:S05]  /*0e30*/  @P0 BRA `(.L_x_7) ;  /* 0x0000000000600947 */ /* 0x000fea0003800000 */
[----:B------:R-:W0:Y:S01]  /*0e40*/  S2R R14, SR_LANEID ;  /* 0x00000000000e7919 */ /* 0x000e220000000000 */
[----:B------:R-:W-:Y:S01]  /*0e50*/  VOTEU.ANY UR9, UPT, PT ;  /* 0x0000000000097886 */ /* 0x000fe200038e0100 */
[----:B------:R-:W1:Y:S01]  /*0e60*/  LDC.64 R8, c[0x0][0x390] ;  /* 0x0000e400ff087b82 */ /* 0x000e620000000a00 */
[----:B------:R-:W0:Y:S01]  /*0e70*/  FLO.U32 R21, UR9 ;  /* 0x0000000900157d00 */ /* 0x000e2200080e0000 */
[----:B------:R-:W-:Y:S01]  /*0e80*/  UPOPC UR10, UR9 ;  /* 0x00000009000a72bf */ /* 0x000fe20008000000 */
[----:B------:R-:W-:-:S03]  /*0e90*/  UMOV UR4, URZ ;  /* 0x000000ff00047c82 */ /* 0x000fc60008000000 */
[----:B------:R-:W-:-:S04]  /*0ea0*/  UIMAD.WIDE.U32 UR10, UR10, 0x1, URZ ;  /* 0x000000010a0a78a5 */ /* 0x000fc8000f8e00ff */
[----:B------:R-:W-:Y:S02]  /*0eb0*/  UIADD3 UR4, UPT, UPT, UR11, UR4, URZ ;  /* 0x000000040b047290 */ /* 0x000fe4000fffe0ff */
[----:B------:R-:W-:-:S04]  /*0ec0*/  IMAD.U32 R15, RZ, RZ, UR11 ;  /* 0x0000000bff0f7e24 */ /* 0x000fc8000f8e00ff */
[----:B------:R-:W-:Y:S01]  /*0ed0*/  IMAD.U32 R15, RZ, RZ, UR4 ;  /* 0x00000004ff0f7e24 */ /* 0x000fe2000f8e00ff */
[----:B0-----:R-:W-:Y:S01]  /*0ee0*/  ISETP.EQ.U32.AND P0, PT, R21, R14, PT ;  /* 0x0000000e1500720c */ /* 0x001fe20003f02070 */
[----:B------:R-:W-:-:S12]  /*0ef0*/  IMAD.U32 R14, RZ, RZ, UR10 ;  /* 0x0000000aff0e7e24 */ /* 0x000fd8000f8e00ff */
[----:B-1----:R-:W2:Y:S01]  /*0f00*/  @P0 ATOMG.E.ADD.64.STRONG.GPU PT, R8, desc[UR12][R8.64], R14 ;  /* 0x8000000e080809a8 */ /* 0x002ea200081ef50c */
[----:B------:R-:W-:Y:S01]  /*0f10*/  UMOV UR4, URZ ;  /* 0x000000ff00047c82 */ /* 0x000fe20008000000 */
[----:B------:R-:W0:Y:S02]  /*0f20*/  S2R R18, SR_LTMASK ;  /* 0x0000000000127919 */ /* 0x000e240000003900 */
[----:B0-----:R-:W-:-:S04]  /*0f30*/  LOP3.LUT R20, R18, UR9, RZ, 0xc0, !PT ;  /* 0x0000000912147c12 */ /* 0x001fc8000f8ec0ff */
[----:B------:R-:W0:Y:S01]  /*0f40*/  POPC R19, R20 ;  /* 0x0000001400137309 */ /* 0x000e220000000000 */
[----:B--2---:R-:W-:Y:S04]  /*0f50*/  SHFL.IDX PT, R16, R8, R21, 0x1f ;  /* 0x00001f1508107589 */ /* 0x004fe800000e0000 */
[----:B------:R-:W0:Y:S02]  /*0f60*/  SHFL.IDX PT, R17, R9, R21, 0x1f ;  /* 0x00001f1509117589 */ /* 0x000e2400000e0000 */
[----:B0-----:R-:W-:-:S04]  /*0f70*/  IMAD.WIDE.U32 R16, R19, 0x1, R16 ;  /* 0x0000000113107825 */ /* 0x001fc800078e0010 */
[----:B------:R-:W-:Y:S01]  /*0f80*/  VIADD R17, R17, UR4 ;  /* 0x0000000411117c36 */ /* 0x000fe20008000000 */
[----:B------:R-:W-:-:S04]  /*0f90*/  LEA R18, P0, R16, UR14, 0x3 ;  /* 0x0000000e10127c11 */ /* 0x000fc8000f8018ff */
[----:B------:R-:W-:-:S05]  /*0fa0*/  LEA.HI.X R19, R16, UR15, R17, 0x3, P0 ;  /* 0x0000000f10137c11 */ /* 0x000fca00080f1c11 */
[----:B------:R0:W-:Y:S04]  /*0fb0*/  STG.E.64 desc[UR12][R18.64], R6 ;  /* 0x0000000612007986 */ /* 0x0001e8000c101b0c */
.L_x_7:
[----:B------:R-:W-:Y:S05]  /*0fc0*/  BSYNC.RECONVERGENT B2 ;  /* 0x0000000000027941 */ /* 0x000fea0003800200 */
.L_x_6:
[----:B------:R-:W-:Y:S05]  /*0fd0*/  @!P1 BRA `(.L_x_8) ;  /* 0xfffffff800b09947 */ /* 0x000fea000383ffff */
.L_x_4:
[----:B------:R-:W-:Y:S05]  /*0fe0*/  BSYNC.RECONVERGENT B1 ;  /* 0x0000000000017941 */ /* 0x000fea0003800200 */
.L_x_3:
[----:B0-----:R-:W-:Y:S01]  /*0ff0*/  VIADD R6, R4, 0x3 ;  /* 0x0000000304067836 */ /* 0x001fe20000000000 */
[----:B------:R-:W-:Y:S01]  /*1000*/  LOP3.LUT R7, R5, 0xffff, R2, 0x78, !PT ;  /* 0x0000ffff05077812 */ /* 0x000fe200078e7802 */
[----:B------:R-:W-:Y:S03]  /*1010*/  BSSY.RECONVERGENT B1, `(.L_x_9) ;  /* 0x00000c0000017945 */ /* 0x000fe60003800200 */
[----:B------:R-:W-:-:S04]  /*1020*/  LOP3.LUT R6, R6, 0xffff, RZ, 0xc0, !PT ;  /* 0x0000ffff06067812 */ /* 0x000fc800078ec0ff */
[----:B------:R-:W-:Y:S02]  /*1030*/  IADD3 R10, P0, PT, -R6, R7, RZ ;  /* 0x00000007060a7210 */ /* 0x000fe40007f1e1ff */
[----:B------:R-:W0:Y:S02]  /*1040*/  LDC R6, c[0x0][0x3a0] ;  /* 0x0000e800ff067b82 */ /* 0x000e240000000800 */
[----:B------:R-:W-:Y:S02]  /*1050*/  IADD3 R9, P1, PT, R10, -0x1, RZ ;  /* 0xffffffff0a097810 */ /* 0x000fe40007f3e0ff */
[----:B------:R-:W-:Y:S02]  /*1060*/  IADD3.X R11, PT, PT, R0, -0x1, RZ, P0, !PT ;  /* 0xffffffff000b7810 */ /* 0x000fe400007fe4ff */
[----:B------:R-:W-:Y:S02]  /*1070*/  LOP3.LUT R9, R9, R10, RZ, 0x3c, !PT ;  /* 0x0000000a09097212 */ /* 0x000fe400078e3cff */
[----:B------:R-:W-:-:S02]  /*1080*/  IADD3.X R8, PT, PT, R11, -0x1, RZ, P1, !PT ;  /* 0xffffffff0b087810 */ /* 0x000fc40000ffe4ff */
[----:B------:R-:W-:Y:S02]  /*1090*/  POPC R7, R9 ;  /* 0x0000000900077309 */ /* 0x000fe40000000000 */
[----:B------:R-:W-:-:S06]  /*10a0*/  LOP3.LUT R8, R8, R11, RZ, 0x3c, !PT ;  /* 0x0000000b08087212 */ /* 0x000fcc00078e3cff */
        /* <DEDUP_REMOVED lines=19> */
[----:B------:R-:W-:Y:S01]  /*11e0*/  LEA.HI.X R14, R10, R0, R7, 0x10, P0 ;  /* 0x000000000a0e7211 */ /* 0x000fe200000f8407 */
[----:B------:R-:W-:Y:S02]  /*11f0*/  IMAD.MOV.U32 R13, RZ, RZ, 0x2d38 ;  /* 0x00002d38ff0d7424 */ /* 0x000fe400078e00ff */
[----:B------:R-:W-:Y:S01]  /*1200*/  IMAD.MOV.U32 R8, RZ, RZ, -0x6bd21946 ;  /* 0x942de6baff087424 */ /* 0x000fe200078e00ff */
[----:B------:R-:W-:Y:S01]  /*1210*/  LOP3.LUT R14, R9, 0x5, R14, 0x6, !PT ;  /* 0x00000005090e7812 */ /* 0x000fe200078e060e */
[----:B------:R-:W-:Y:S01]  /*1220*/  IMAD.MOV.U32 R9, RZ, RZ, 0x40 ;  /* 0x00000040ff097424 */ /* 0x000fe200078e00ff */
[----:B------:R-:W-:Y:S01]  /*1230*/  LOP3.LUT R11, R12, 0xdeece66d, R11, 0x6, !PT ;  /* 0xdeece66d0c0b7812 */ /* 0x000fe200078e060b */
[----:B------:R-:W-:-:S02]  /*1240*/  IMAD.MOV.U32 R12, RZ, RZ, 0x73c4cd04 ;  /* 0x73c4cd04ff0c7424 */ /* 0x000fc400078e00ff */
[C---:B------:R-:W-:Y:S02]  /*1250*/  IMAD R16, R14.reuse, 0x772c5f11, RZ ;  /* 0x772c5f110e107824 */ /* 0x040fe400078e02ff */
[----:B------:R-:W-:Y:S02]  /*1260*/  IMAD R14, R14, -0x4b9ff597, RZ ;  /* 0xb4600a690e0e7824 */ /* 0x000fe400078e02ff */
[----:B------:R-:W-:-:S04]  /*1270*/  IMAD.WIDE.U32 R12, R11, 0x772c5f11, R12 ;  /* 0x772c5f110b0c7825 */ /* 0x000fc800078e000c */
[C---:B------:R-:W-:Y:S02]  /*1280*/  IMAD R17, R11.reuse, 0x32eb, R16 ;  /* 0x000032eb0b117824 */ /* 0x040fe400078e0210 */
[----:B------:R-:W-:-:S04]  /*1290*/  IMAD.WIDE.U32 R8, R11, -0x4b9ff597, R8 ;  /* 0xb4600a690b087825 */ /* 0x000fc800078e0008 */
[----:B------:R-:W-:Y:S02]  /*12a0*/  IMAD R15, R11, 0xbb20, R14 ;  /* 0x0000bb200b0f7824 */ /* 0x000fe400078e020e */
[----:B------:R-:W-:Y:S02]  /*12b0*/  IMAD.IADD R11, R13, 0x1, R17 ;  /* 0x000000010d0b7824 */ /* 0x000fe400078e0211 */
[----:B------:R-:W-:-:S03]  /*12c0*/  IMAD.IADD R13, R9, 0x1, R15 ;  /* 0x00000001090d7824 */ /* 0x000fc600078e020f */
[----:B------:R-:W-:Y:S02]  /*12d0*/  SHF.R.U64 R9, R12, 0x10, R11 ;  /* 0x000000100c097819 */ /* 0x000fe4000000120b */
[----:B------:R-:W-:Y:S02]  /*12e0*/  SHF.R.U64 R8, R8, 0x10, R13 ;  /* 0x0000001008087819 */ /* 0x000fe4000000120d */
[----:B------:R-:W-:Y:S02]  /*12f0*/  LEA.HI R9, R9, R9, RZ, 0x1 ;  /* 0x0000000909097211 */ /* 0x000fe400078f08ff */
[----:B------:R-:W-:Y:S02]  /*1300*/  LEA.HI R8, R8, R8, RZ, 0x1 ;  /* 0x0000000808087211 */ /* 0x000fe400078f08ff */
[----:B------:R-:W-:Y:S02]  /*1310*/  LOP3.LUT R9, R9, 0x1, RZ, 0xcf, !PT ;  /* 0x0000000109097812 */ /* 0x000fe400078ecfff */
[----:B------:R-:W-:-:S02]  /*1320*/  LOP3.LUT R8, R8, 0x1, RZ, 0xfc, !PT ;  /* 0x0000000108087812 */ /* 0x000fc400078efcff */
[----:B------:R-:W-:Y:S02]  /*1330*/  SHF.R.S32.HI R11, RZ, 0x1f, R9 ;  /* 0x0000001fff0b7819 */ /* 0x000fe40000011409 */
[----:B------:R-:W-:Y:S02]  /*1340*/  IADD3 R9, P0, PT, R8, R9, RZ ;  /* 0x0000000908097210 */ /* 0x000fe40007f1e0ff */
[----:B------:R-:W-:Y:S02]  /*1350*/  SHF.R.U64 R13, R2, 0x10, RZ ;  /* 0x00000010020d7819 */ /* 0x000fe400000012ff */
[----:B------:R-:W-:Y:S01]  /*1360*/  LEA.HI.X.SX32 R11, R8, R11, 0x1, P0 ;  /* 0x0000000b080b7211 */ /* 0x000fe200000f0eff */
[----:B------:R-:W-:-:S04]  /*1370*/  IMAD.WIDE.U32 R8, R9, 0x3, RZ ;  /* 0x0000000309087825 */ /* 0x000fc800078e00ff */
[----:B------:R-:W-:-:S04]  /*1380*/  IMAD R11, R11, 0x3, RZ ;  /* 0x000000030b0b7824 */ /* 0x000fc800078e02ff */
[----:B------:R-:W-:Y:S01]  /*1390*/  IMAD.IADD R9, R9, 0x1, R11 ;  /* 0x0000000109097824 */ /* 0x000fe200078e020b */
[----:B------:R-:W-:-:S04]  /*13a0*/  LOP3.LUT R11, R10, UR17, R13, 0x12, !PT ;  /* 0x000000110a0b7c12 */ /* 0x000fc8000f8e120d */
        /* <DEDUP_REMOVED lines=9> */
.L_x_11:
[C---:B------:R-:W-:Y:S01]  /*1440*/  LEA R11, P0, R10.reuse, R5, 0x10 ;  /* 0x000000050a0b7211 */ /* 0x040fe200078080ff */
[----:B------:R-:W-:Y:S01]  /*1450*/  IMAD.MOV.U32 R8, RZ, RZ, 0x73c4cd04 ;  /* 0x73c4cd04ff087424 */ /* 0x000fe200078e00ff */
[----:B------:R-:W-:Y:S01]  /*1460*/  UMOV UR4, URZ ;  /* 0x000000ff00047c82 */ /* 0x000fe20008000000 */
[----:B------:R-:W-:Y:S01]  /*1470*/  IMAD.MOV.U32 R9, RZ, RZ, 0x2d38 ;  /* 0x00002d38ff097424 */ /* 0x000fe200078e00ff */
[----:B------:R-:W-:Y:S01]  /*1480*/  LOP3.LUT R15, R11, 0xdeece66d, RZ, 0x3c, !PT ;  /* 0xdeece66d0b0f7812 */ /* 0x000fe200078e3cff */
[----:B------:R-:W-:Y:S01]  /*1490*/  IMAD.MOV.U32 R12, RZ, RZ, -0x6bd21946 ;  /* 0x942de6baff0c7424 */ /* 0x000fe200078e00ff */
[----:B------:R-:W-:Y:S01]  /*14a0*/  LEA.HI.X R10, R10, R0, R7, 0x10, P0 ;  /* 0x000000000a0a7211 */ /* 0x000fe200000f8407 */
[----:B------:R-:W-:Y:S02]  /*14b0*/  IMAD.MOV.U32 R13, RZ, RZ, 0x40 ;  /* 0x00000040ff0d7424 */ /* 0x000fe400078e00ff */
[----:B------:R-:W-:-:S04]  /*14c0*/  IMAD.WIDE.U32 R8, R15, 0x772c5f11, R8 ;  /* 0x772c5f110f087825 */ /* 0x000fc800078e0008 */
[----:B------:R-:W-:-:S05]  /*14d0*/  IMAD R9, R15, 0x32eb, R9 ;  /* 0x000032eb0f097824 */ /* 0x000fca00078e0209 */
[----:B------:R-:W-:Y:S01]  /*14e0*/  SHF.R.U64 R14, R8, 0x10, R9 ;  /* 0x00000010080e7819 */ /* 0x000fe20000001209 */
[----:B------:R-:W-:-:S03]  /*14f0*/  IMAD.WIDE.U32 R8, R15, -0x4b9ff597, R12 ;  /* 0xb4600a690f087825 */ /* 0x000fc600078e000c */
[----:B------:R-:W-:Y:S01]  /*1500*/  LEA.HI R12, R14, R14, RZ, 0x1 ;  /* 0x0000000e0e0c7211 */ /* 0x000fe200078f08ff */
[----:B------:R-:W-:Y:S02]  /*1510*/  IMAD R13, R15, 0xbb20, R9 ;  /* 0x0000bb200f0d7824 */ /* 0x000fe400078e0209 */
[----:B------:R-:W-:Y:S01]  /*1520*/  IMAD.U32 R14, RZ, RZ, UR19 ;  /* 0x00000013ff0e7e24 */ /* 0x000fe2000f8e00ff */
        /* <DEDUP_REMOVED lines=16> */
[----:B------:R-:W-:-:S04]  /*1630*/  IMAD R7, R7, UR11, R12 ;  /* 0x0000000b07077c24 */ /* 0x000fc8000f8e020c */
        /* <DEDUP_REMOVED lines=8> */
.L_x_14:
        /* <DEDUP_REMOVED lines=69> */
[----:B------:R-:W-:Y:S01]  /*1b10*/  IMAD.U32 R8, RZ, RZ, UR10 ;  /* 0x0000000aff087e24 */ /* 0x000fe2000f8e00ff */
[----:B------:R-:W0:Y:S01]  /*1b20*/  S2R R20, SR_LTMASK ;  /* 0x0000000000147919 */ /* 0x000e220000003900 */
[----:B------:R-:W2:Y:S10]  /*1b30*/  LDCU.64 UR10, c[0x0][0x398] ;  /* 0x00007300ff0a77ac */ /* 0x000eb40008000a00 */
[----:B-1----:R-:W3:Y:S01]  /*1b40*/  @P0 ATOMG.E.ADD.64.STRONG.GPU PT, R8, desc[UR12][R18.64], R8 ;  /* 0x80000008120809a8 */ /* 0x002ee200081ef50c */
[----:B------:R-:W-:Y:S01]  /*1b50*/  UMOV UR4, URZ ;  /* 0x000000ff00047c82 */ /* 0x000fe20008000000 */
[----:B0-----:R-:W-:-:S04]  /*1b60*/  LOP3.LUT R20, R20, UR9, RZ, 0xc0, !PT ;  /* 0x0000000914147c12 */ /* 0x001fc8000f8ec0ff */
[----:B------:R-:W0:Y:S01]  /*1b70*/  POPC R17, R20 ;  /* 0x0000001400117309 */ /* 0x000e220000000000 */
[----:B---3--:R-:W-:Y:S04]  /*1b80*/  SHFL.IDX PT, R14, R8, R21, 0x1f ;  /* 0x00001f15080e7589 */ /* 0x008fe800000e0000 */
[----:B------:R-:W0:Y:S02]  /*1b90*/  SHFL.IDX PT, R15, R9, R21, 0x1f ;  /* 0x00001f15090f7589 */ /* 0x000e2400000e0000 */
[----:B0-----:R-:W-:-:S04]  /*1ba0*/  IMAD.WIDE.U32 R14, R17, 0x1, R14 ;  /* 0x00000001110e7825 */ /* 0x001fc800078e000e */
[----:B------:R-:W-:Y:S01]  /*1bb0*/  VIADD R15, R15, UR4 ;  /* 0x000000040f0f7c36 */ /* 0x000fe20008000000 */
[----:B--2---:R-:W-:-:S04]  /*1bc0*/  LEA R16, P0, R14, UR10, 0x3 ;  /* 0x0000000a0e107c11 */ /* 0x004fc8000f8018ff */
[----:B------:R-:W-:-:S05]  /*1bd0*/  LEA.HI.X R17, R14, UR11, R15, 0x3, P0 ;  /* 0x0000000b0e117c11 */ /* 0x000fca00080f1c0f */
[----:B------:R0:W-:Y:S04]  /*1be0*/  STG.E.64 desc[UR12][R16.64], R6 ;  /* 0x0000000610007986 */ /* 0x0001e8000c101b0c */
.L_x_13:
[----:B------:R-:W-:Y:S05]  /*1bf0*/  BSYNC.RECONVERGENT B2 ;  /* 0x0000000000027941 */ /* 0x000fea0003800200 */
.L_x_12:
[----:B------:R-:W-:Y:S05]  /*1c00*/  @!P1 BRA `(.L_x_14) ;  /* 0xfffffff800ac9947 */ /* 0x000fea000383ffff */
.L_x_10:
[----:B------:R-:W-:Y:S05]  /*1c10*/  BSYNC.RECONVERGENT B1 ;  /* 0x0000000000017941 */ /* 0x000fea0003800200 */
.L_x_9:
        /* <DEDUP_REMOVED lines=69> */
.L_x_17:
        /* <DEDUP_REMOVED lines=40> */
.L_x_20:
        /* <DEDUP_REMOVED lines=83> */
.L_x_19:
[----:B------:R-:W-:Y:S05]  /*2820*/  BSYNC.RECONVERGENT B2 ;  /* 0x0000000000027941 */ /* 0x000fea0003800200 */
.L_x_18:
[----:B------:R-:W-:Y:S05]  /*2830*/  @!P1 BRA `(.L_x_20) ;  /* 0xfffffff800ac9947 */ /* 0x000fea000383ffff */
.L_x_16:
[----:B------:R-:W-:Y:S05]  /*2840*/  BSYNC.RECONVERGENT B1 ;  /* 0x0000000000017941 */ /* 0x000fea0003800200 */
.L_x_15:
        /* <DEDUP_REMOVED lines=69> */
.L_x_23:
        /* <DEDUP_REMOVED lines=40> */
.L_x_26:
        /* <DEDUP_REMOVED lines=83> */
.L_x_25:
[----:B------:R-:W-:Y:S05]  /*3450*/  BSYNC.RECONVERGENT B2 ;  /* 0x0000000000027941 */ /* 0x000fea0003800200 */
.L_x_24:
[----:B------:R-:W-:Y:S05]  /*3460*/  @!P1 BRA `(.L_x_26) ;  /* 0xfffffff800ac9947 */ /* 0x000fea000383ffff */
.L_x_22:
[----:B------:R-:W-:Y:S05]  /*3470*/  BSYNC.RECONVERGENT B1 ;  /* 0x0000000000017941 */ /* 0x000fea0003800200 */
.L_x_21:
[----:B------:R-:W-:Y:S01]  /*3480*/  VIADD R4, R4, 0xfffa ;  /* 0x0000fffa04047836 */ /* 0x000fe20000000000 */
[----:B------:R-:W-:Y:S01]  /*3490*/  LOP3.LUT R11, R5, 0xffff, R2, 0x78, !PT ;  /* 0x0000ffff050b7812 */ /* 0x000fe200078e7802 */
[----:B0-----:R-:W0:Y:S01]  /*34a0*/  LDC R6, c[0x0][0x3a0] ;  /* 0x0000e800ff067b82 */ /* 0x001e220000000800 */
[----:B------:R-:W-:Y:S02]  /*34b0*/  BSSY.RECONVERGENT B1, `(.L_x_27) ;  /* 0x00000bf000017945 */ /* 0x000fe40003800200 */
        /* <DEDUP_REMOVED lines=28> */
[----:B------:R-:W-:Y:S02]  /*3680*/  IMAD.MOV.U32 R8, RZ, RZ, -0x6bd21946 ;  /* 0x942de6baff087424 */ /* 0x000fe400078e00ff */
[----:B------:R-:W-:Y:S01]  /*3690*/  IMAD.MOV.U32 R11, RZ, RZ, 0x2d38 ;  /* 0x00002d38ff0b7424 */ /* 0x000fe200078e00ff */
[----:B------:R-:W-:Y:S01]  /*36a0*/  LOP3.LUT R12, R9, 0x5, R12, 0x6, !PT ;  /* 0x00000005090c7812 */ /* 0x000fe200078e060c */
[----:B------:R-:W-:Y:S01]  /*36b0*/  IMAD.MOV.U32 R9, RZ, RZ, 0x40 ;  /* 0x00000040ff097424 */ /* 0x000fe200078e00ff */
[----:B------:R-:W-:Y:S01]  /*36c0*/  LOP3.LUT R13, R10, 0xdeece66d, R13, 0x6, !PT ;  /* 0xdeece66d0a0d7812 */ /* 0x000fe200078e060d */
[----:B------:R-:W-:-:S02]  /*36d0*/  IMAD.MOV.U32 R10, RZ, RZ, 0x73c4cd04 ;  /* 0x73c4cd04ff0a7424 */ /* 0x000fc400078e00ff */
[C---:B------:R-:W-:Y:S02]  /*36e0*/  IMAD R14, R12.reuse, 0x772c5f11, RZ ;  /* 0x772c5f110c0e7824 */ /* 0x040fe400078e02ff */
[----:B------:R-:W-:Y:S02]  /*36f0*/  IMAD R12, R12, -0x4b9ff597, RZ ;  /* 0xb4600a690c0c7824 */ /* 0x000fe400078e02ff */
[----:B------:R-:W-:-:S04]  /*3700*/  IMAD.WIDE.U32 R8, R13, -0x4b9ff597, R8 ;  /* 0xb4600a690d087825 */ /* 0x000fc800078e0008 */
[----:B------:R-:W-:-:S04]  /*3710*/  IMAD.WIDE.U32 R10, R13, 0x772c5f11, R10 ;  /* 0x772c5f110d0a7825 */ /* 0x000fc800078e000a */
[C---:B------:R-:W-:Y:S02]  /*3720*/  IMAD R15, R13.reuse, 0x32eb, R14 ;  /* 0x000032eb0d0f7824 */ /* 0x040fe400078e020e */
        /* <DEDUP_REMOVED lines=26> */
.L_x_29:
        /* <DEDUP_REMOVED lines=13> */
[----:B------:R-:W-:-:S03]  /*39a0*/  IMAD R11, R15, 0xbb20, R11 ;  /* 0x0000bb200f0b7824 */ /* 0x000fc600078e020b */
[----:B------:R-:W-:Y:S02]  /*39b0*/  LOP3.LUT R8, R8, 0x1, RZ, 0xfc, !PT ;  /* 0x0000000108087812 */ /* 0x000fe400078efcff */
[----:B------:R-:W-:-:S03]  /*39c0*/  SHF.R.U64 R12, R10, 0x10, R11 ;  /* 0x000000100a0c7819 */ /* 0x000fc6000000120b */
[----:B------:R-:W-:Y:S01]  /*39d0*/  IMAD.WIDE.U32 R10, R8, -0x3, RZ ;  /* 0xfffffffd080a7825 */ /* 0x000fe200078e00ff */
[----:B------:R-:W-:-:S03]  /*39e0*/  LEA.HI R8, R12, R12, RZ, 0x1 ;  /* 0x0000000c0c087211 */ /* 0x000fc600078f08ff */
[----:B------:R-:W-:Y:S01]  /*39f0*/  VIADD R11, R11, UR4 ;  /* 0x000000040b0b7c36 */ /* 0x000fe20008000000 */
[----:B------:R-:W-:Y:S01]  /*3a00*/  LOP3.LUT R13, R8, 0x1, RZ, 0xfc, !PT ;  /* 0x00000001080d7812 */ /* 0x000fe200078efcff */
[----:B------:R-:W-:-:S04]  /*3a10*/  IMAD.U32 R12, RZ, RZ, UR19 ;  /* 0x00000013ff0c7e24 */ /* 0x000fc8000f8e00ff */
[----:B------:R-:W-:Y:S01]  /*3a20*/  IMAD.WIDE.U32 R10, R13, 0x3, R10 ;  /* 0x000000030d0a7825 */ /* 0x000fe200078e000a */
[----:B------:R-:W-:-:S03]  /*3a30*/  LOP3.LUT R13, R9, R2, RZ, 0x3c, !PT ;  /* 0x00000002090d7212 */ /* 0x000fc600078e3cff */
[----:B------:R-:W-:Y:S01]  /*3a40*/  VIADD R11, R11, UR4 ;  /* 0x000000040b0b7c36 */ /* 0x000fe20008000000 */
[----:B------:R-:W-:-:S04]  /*3a50*/  SHF.R.U64 R8, R13, 0x10, R4 ;  /* 0x000000100d087819 */ /* 0x000fc80000001204 */
[----:B------:R-:W-:-:S04]  /*3a60*/  SHF.R.U64 R7, R10, 0x10, R11 ;  /* 0x000000100a077819 */ /* 0x000fc8000000120b */
[----:B------:R-:W-:-:S04]  /*3a70*/  LOP3.LUT R7, R7, 0xffff, RZ, 0xc0, !PT ;  /* 0x0000ffff07077812 */ /* 0x000fc800078ec0ff */
[----:B------:R-:W-:-:S04]  /*3a80*/  IADD3 R7, P0, PT, -R7, R8, RZ ;  /* 0x0000000807077210 */ /* 0x000fc80007f1e1ff */
[----:B------:R-:W-:Y:S01]  /*3a90*/  LEA.HI.X R8, R4, 0xffffffff, RZ, 0x10, P0 ;  /* 0xffffffff04087811 */ /* 0x000fe200000f84ff */
[----:B------:R-:W-:-:S04]  /*3aa0*/  IMAD.WIDE.U32 R10, R7, UR10, RZ ;  /* 0x0000000a070a7c25 */ /* 0x000fc8000f8e00ff */
[----:B------:R-:W-:-:S04]  /*3ab0*/  IMAD R8, R8, UR10, RZ ;  /* 0x0000000a08087c24 */ /* 0x000fc8000f8e02ff */
        /* <DEDUP_REMOVED lines=9> */
.L_x_32:
        /* <DEDUP_REMOVED lines=13> */
[----:B------:R-:W-:Y:S02]  /*3c20*/  IMAD R20, R10, 0xa690000, RZ ;  /* 0x0a6900000a147824 */ /* 0x000fe400078e02ff */
[----:B------:R-:W-:-:S04]  /*3c30*/  IMAD.HI.U32 R14, R17, -0x19930000, R14 ;  /* 0xe66d0000110e7827 */ /* 0x000fc800078e000e */
[C---:B------:R-:W-:Y:S02]  /*3c40*/  IMAD R19, R17.reuse, -0x44df4ba0, R20 ;  /* 0xbb20b46011137824 */ /* 0x040fe400078e0214 */
[----:B------:R-:W-:Y:S02]  /*3c50*/  IMAD R20, R10, 0x5f110000, RZ ;  /* 0x5f1100000a147824 */ /* 0x000fe400078e02ff */
[----:B------:R-:W-:Y:S02]  /*3c60*/  IMAD.IADD R16, R16, 0x1, R19 ;  /* 0x0000000110107824 */ /* 0x000fe400078e0213 */
[----:B------:R-:W-:Y:S02]  /*3c70*/  IMAD R18, R10, -0x19930000, RZ ;  /* 0xe66d00000a127824 */ /* 0x000fe400078e02ff */
[C---:B------:R-:W-:Y:S01]  /*3c80*/  IMAD.HI.U32 R15, R17.reuse, 0x5f110000, R12 ;  /* 0x5f110000110f7827 */ /* 0x040fe200078e000c */
[----:B------:R-:W-:Y:S02]  /*3c90*/  SHF.R.S32.HI R19, RZ, 0x1f, R16 ;  /* 0x0000001fff137819 */ /* 0x000fe40000011410 */
[----:B------:R-:W-:Y:S01]  /*3ca0*/  IADD3 R16, P0, PT, RZ, R16, RZ ;  /* 0x00000010ff107210 */ /* 0x000fe20007f1e0ff */
[----:B------:R-:W-:-:S02]  /*3cb0*/  IMAD R20, R17, 0x32eb772c, R20 ;  /* 0x32eb772c11147824 */ /* 0x000fc400078e0214 */
[----:B------:R-:W-:Y:S02]  /*3cc0*/  IMAD.MOV.U32 R12, RZ, RZ, 0x593d0000 ;  /* 0x593d0000ff0c7424 */ /* 0x000fe400078e00ff */
[----:B------:R-:W-:Y:S02]  /*3cd0*/  IMAD.MOV.U32 R13, RZ, RZ, 0xaa8544e ;  /* 0x0aa8544eff0d7424 */ /* 0x000fe400078e00ff */
[----:B------:R-:W-:Y:S02]  /*3ce0*/  IMAD R18, R17, 0x5deec, R18 ;  /* 0x0005deec11127824 */ /* 0x000fe400078e0212 */
[----:B------:R-:W-:Y:S02]  /*3cf0*/  IMAD.IADD R15, R15, 0x1, R20 ;  /* 0x000000010f0f7824 */ /* 0x000fe400078e0214 */
[----:B------:R-:W-:Y:S02]  /*3d00*/  IMAD R10, R10, -0x3b4b0000, RZ ;  /* 0xc4b500000a0a7824 */ /* 0x000fe400078e02ff */
[----:B------:R-:W-:Y:S01]  /*3d10*/  IMAD.HI.U32 R21, R17, -0x3b4b0000, R12 ;  /* 0xc4b5000011157827 */ /* 0x000fe200078e000c */
[----:B------:R-:W-:-:S02]  /*3d20*/  IADD3.X R13, PT, PT, R19, R14, R18, P0, !PT ;  /* 0x0000000e130d7210 */ /* 0x000fc400007fe412 */
[----:B------:R-:W-:Y:S01]  /*3d30*/  SHF.R.S32.HI R14, RZ, 0x1f, R15 ;  /* 0x0000001fff0e7819 */ /* 0x000fe2000001140f */
[----:B------:R-:W-:Y:S01]  /*3d40*/  IMAD R10, R17, -0x2b6742f6, R10 ;  /* 0xd498bd0a110a7824 */ /* 0x000fe200078e020a */
        /* <DEDUP_REMOVED lines=34> */
[----:B------:R-:W-:Y:S02]  /*3f70*/  IMAD.U32 R13, RZ, RZ, UR11 ;  /* 0x0000000bff0d7e24 */ /* 0x000fe4000f8e00ff */
[----:B------:R-:W-:Y:S02]  /*3f80*/  IMAD.U32 R12, RZ, RZ, UR10 ;  /* 0x0000000aff0c7e24 */ /* 0x000fe4000f8e00ff */
[----:B------:R-:W-:Y:S01]  /*3f90*/  IMAD.U32 R13, RZ, RZ, UR4 ;  /* 0x00000004ff0d7e24 */ /* 0x000fe2000f8e00ff */
[----:B------:R-:W2:Y:S01]  /*3fa0*/  LDCU.64 UR10, c[0x0][0x398] ;  /* 0x00007300ff0a77ac */ /* 0x000ea20008000a00 */
[----:B0-----:R-:W-:-:S13]  /*3fb0*/  ISETP.EQ.U32.AND P0, PT, R21, R10, PT ;  /* 0x0000000a1500720c */ /* 0x001fda0003f02070 */
[----:B-1----:R-:W3:Y:S01]  /*3fc0*/  @P0 ATOMG.E.ADD.64.STRONG.GPU PT, R12, desc[UR12][R18.64], R12 ;  /* 0x8000000c120c09a8 */ /* 0x002ee200081ef50c */
[----:B------:R-:W-:Y:S01]  /*3fd0*/  UMOV UR4, URZ ;  /* 0x000000ff00047c82 */ /* 0x000fe20008000000 */
[----:B------:R-:W0:Y:S02]  /*3fe0*/  S2R R10, SR_LTMASK ;  /* 0x00000000000a7919 */ /* 0x000e240000003900 */
        /* <DEDUP_REMOVED lines=9> */
.L_x_31:
[----:B------:R-:W-:Y:S05]  /*4080*/  BSYNC.RECONVERGENT B2 ;  /* 0x0000000000027941 */ /* 0x000fea0003800200 */
.L_x_30:
[----:B------:R-:W-:Y:S05]  /*4090*/  @!P1 BRA `(.L_x_32) ;  /* 0xfffffff800ac9947 */ /* 0x000fea000383ffff */
.L_x_28:
[----:B------:R-:W-:Y:S05]  /*40a0*/  BSYNC.RECONVERGENT B1 ;  /* 0x0000000000017941 */ /* 0x000fea0003800200 */
.L_x_27:
[----:B------:R-:W1:Y:S01]  /*40b0*/  LDCU UR4, c[0x0][0x3b8] ;  /* 0x00007700ff0477ac */ /* 0x000e620008000800 */
[----:B------:R-:W-:Y:S01]  /*40c0*/  UMOV UR9, 0x1 ;  /* 0x0000000100097882 */ /* 0x000fe20000000000 */
[----:B-1----:R-:W-:-:S04]  /*40d0*/  UIADD3 UR4, UPT, UPT, UR4, 0x1, URZ ;  /* 0x0000000104047890 */ /* 0x002fc8000fffe0ff */
[----:B------:R-:W-:Y:S02]  /*40e0*/  USHF.L.U32 UR10, UR9, UR4, URZ ;  /* 0x00000004090a7299 */ /* 0x000fe400080006ff */
[----:B------:R-:W-:-:S04]  /*40f0*/  USHF.L.U64.HI UR4, UR9, UR4, URZ ;  /* 0x0000000409047299 */ /* 0x000fc800080102ff */
[----:B------:R-:W-:-:S04]  /*4100*/  IADD3 R5, P0, PT, R5, UR10, RZ ;  /* 0x0000000a05057c10 */ /* 0x000fc8000ff1e0ff */
[----:B------:R-:W-:Y:S02]  /*4110*/  IADD3.X R0, PT, PT, R0, UR4, RZ, P0, !PT ;  /* 0x0000000400007c10 */ /* 0x000fe400087fe4ff */
[----:B------:R-:W-:-:S04]  /*4120*/  ISETP.GE.U32.AND P0, PT, R5, 0x10000, PT ;  /* 0x000100000500780c */ /* 0x000fc80003f06070 */
[----:B------:R-:W-:-:S13]  /*4130*/  ISETP.GE.U32.AND.EX P0, PT, R0, RZ, PT, P0 ;  /* 0x000000ff0000720c */ /* 0x000fda0003f06100 */
[----:B------:R-:W-:Y:S05]  /*4140*/  @!P0 BRA `(.L_x_33) ;  /* 0xffffffc000808947 */ /* 0x000fea000383ffff */
[----:B------:R-:W-:Y:S05]  /*4150*/  BSYNC.RECONVERGENT B0 ;  /* 0x0000000000007941 */ /* 0x000fea0003800200 */
.L_x_2:
[----:B------:R-:W-:Y:S05]  /*4160*/  EXIT ;  /* 0x000000000000794d */ /* 0x000fea0003800000 */
.L_x_34:
        /* <DEDUP_REMOVED lines=9> */
.L_x_36:


//--------------------- .nv.shared.reserved.0     --------------------------
	.section	.nv.shared.reserved.0,"aw",@nobits
	.weak		__nv_reservedSMEM_offset_0_alias
	.size		__nv_reservedSMEM_offset_0_alias, 0, 64
	.other		__nv_reservedSMEM_offset_0_alias,@"STO_CUDA_RESERVED_SHARED STV_DEFAULT"
__nv_reservedSMEM_offset_0_alias:
	.zero		0
	.zero		64


//--------------------- .nv.global                --------------------------
	.section	.nv.global,"aw",@nobits
.nv.global:
	.type		_ZN34_INTERNAL_db2621bd_4_k_cu_e26c7c046thrust24THRUST_300001_SM_1000_NS3seqE,@object
	.size		_ZN34_INTERNAL_db2621bd_4_k_cu_e26c7c046thrust24THRUST_300001_SM_1000_NS3seqE,(_ZN34_INTERNAL_db2621bd_4_k_cu_e26c7c044cuda3std3__48in_placeE - _ZN34_INTERNAL_db2621bd_4_k_cu_e26c7c046thrust24THRUST_300001_SM_1000_NS3seqE)
_ZN34_INTERNAL_db2621bd_4_k_cu_e26c7c046thrust24THRUST_300001_SM_1000_NS3seqE:
	.zero		1
	.type		_ZN34_INTERNAL_db2621bd_4_k_cu_e26c7c044cuda3std3__48in_placeE,@object
	.size		_ZN34_INTERNAL_db2621bd_4_k_cu_e26c7c044cuda3std3__48in_placeE,(_ZN34_INTERNAL_db2621bd_4_k_cu_e26c7c044cuda3std6ranges3__45__cpo4sizeE - _ZN34_INTERNAL_db2621bd_4_k_cu_e26c7c044cuda3std3__48in_placeE)
_ZN34_INTERNAL_db2621bd_4_k_cu_e26c7c044cuda3std3__48in_placeE:
	.zero		1
	.type		_ZN34_INTERNAL_db2621bd_4_k_cu_e26c7c044cuda3std6ranges3__45__cpo4sizeE,@object
	.size		_ZN34_INTERNAL_db2621bd_4_k_cu_e26c7c044cuda3std6ranges3__45__cpo4sizeE,(_ZN34_INTERNAL_db2621bd_4_k_cu_e26c7c046thrust24THRUST_300001_SM_1000_NS12placeholders2_3E - _ZN34_INTERNAL_db2621bd_4_k_cu_e26c7c044cuda3std6ranges3__45__cpo4sizeE)
_ZN34_INTERNAL_db2621bd_4_k_cu_e26c7c044cuda3std6ranges3__45__cpo4sizeE:
	.zero		1
	.type		_ZN34_INTERNAL_db2621bd_4_k_cu_e26c7c046thrust24THRUST_300001_SM_1000_NS12placeholders2_3E,@object
	.size		_ZN34_INTERNAL_db2621bd_4_k_cu_e26c7c046thrust24THRUST_300001_SM_1000_NS12placeholders2_3E,(_ZN34_INTERNAL_db2621bd_4_k_cu_e26c7c044cuda3std3__45__cpo6cbeginE - _ZN34_INTERNAL_db2621bd_4_k_cu_e26c7c046thrust24THRUST_300001_SM_1000_NS12placeholders2_3E)
_ZN34_INTERNAL_db2621bd_4_k_cu_e26c7c046thrust24THRUST_300001_SM_1000_NS12placeholders2_3E:
	.zero		1
	.type		_ZN34_INTERNAL_db2621bd_4_k_cu_e26c7c044cuda3std3__45__cpo6cbeginE,@object
	.size		_ZN34_INTERNAL_db2621bd_4_k_cu_e26c7c044cuda3std3__45__cpo6cbeginE,(_ZN34_INTERNAL_db2621bd_4_k_cu_e26c7c044cuda3std6ranges3__45__cpo6cbeginE - _ZN34_INTERNAL_db2621bd_4_k_cu_e26c7c044cuda3std3__45__cpo6cbeginE)
_ZN34_INTERNAL_db2621bd_4_k_cu_e26c7c044cuda3std3__45__cpo6cbeginE:
	.zero		1
	.type		_ZN34_INTERNAL_db2621bd_4_k_cu_e26c7c044cuda3std6ranges3__45__cpo6cbeginE,@object
	.size		_ZN34_INTERNAL_db2621bd_4_k_cu_e26c7c044cuda3std6ranges3__45__cpo6cbeginE,(_ZN34_INTERNAL_db2621bd_4_k_cu_e26c7c046thrust24THRUST_300001_SM_1000_NS12placeholders2_7E - _ZN34_INTERNAL_db2621bd_4_k_cu_e26c7c044cuda3std6ranges3__45__cpo6cbeginE)
_ZN34_INTERNAL_db2621bd_4_k_cu_e26c7c044cuda3std6ranges3__45__cpo6cbeginE:
	.zero		1
	.type		_ZN34_INTERNAL_db2621bd_4_k_cu_e26c7c046thrust24THRUST_300001_SM_1000_NS12placeholders2_7E,@object
	.size		_ZN34_INTERNAL_db2621bd_4_k_cu_e26c7c046thrust24THRUST_300001_SM_1000_NS12placeholders2_7E,(_ZN34_INTERNAL_db2621bd_4_k_cu_e26c7c044cuda3std3__45__cpo7crbeginE - _ZN34_INTERNAL_db2621bd_4_k_cu_e26c7c046thrust24THRUST_300001_SM_1000_NS12placeholders2_7E)
_ZN34_INTERNAL_db2621bd_4_k_cu_e26c7c046thrust24THRUST_300001_SM_1000_NS12placeholders2_7E:
	.zero		1
	.type		_ZN34_INTERNAL_db2621bd_4_k_cu_e26c7c044cuda3std3__45__cpo7crbeginE,@object
	.size		_ZN34_INTERNAL_db2621bd_4_k_cu_e26c7c044cuda3std3__45__cpo7crbeginE,(_ZN34_INTERNAL_db2621bd_4_k_cu_e26c7c044cuda3std6ranges3__45__cpo4nextE - _ZN34_INTERNAL_db2621bd_4_k_cu_e26c7c044cuda3std3__45__cpo7crbeginE)
_ZN34_INTERNAL_db2621bd_4_k_cu_e26c7c044cuda3std3__45__cpo7crbeginE:
	.zero		1
	.type		_ZN34_INTERNAL_db2621bd_4_k_cu_e26c7c044cuda3std6ranges3__45__cpo4nextE,@object
	.size		_ZN34_INTERNAL_db2621bd_4_k_cu_e26c7c044cuda3std6ranges3__45__cpo4nextE,(_ZN34_INTERNAL_db2621bd_4_k_cu_e26c7c044cuda3std6ranges3__45__cpo4swapE - _ZN34_INTERNAL_db2621bd_4_k_cu_e26c7c044cuda3std6ranges3__45__cpo4nextE)
_ZN34_INTERNAL_db2621bd_4_k_cu_e26c7c044cuda3std6ranges3__45__cpo4nextE:
	.zero		1
	.type		_ZN34_INTERNAL_db2621bd_4_k_cu_e26c7c044cuda3std6ranges3__45__cpo4swapE,@object
	.size		_ZN34_INTERNAL_db2621bd_4_k_cu_e26c7c044cuda3std6ranges3__45__cpo4swapE,(_ZN34_INTERNAL_db2621bd_4_k_cu_e26c7c046thrust24THRUST_300001_SM_1000_NS8cuda_cub10par_nosyncE - _ZN34_INTERNAL_db2621bd_4_k_cu_e26c7c044cuda3std6ranges3__45__cpo4swapE)
_ZN34_INTERNAL_db2621bd_4_k_cu_e26c7c044cuda3std6ranges3__45__cpo4swapE:
	.zero		1
	.type		_ZN34_INTERNAL_db2621bd_4_k_cu_e26c7c046thrust24THRUST_300001_SM_1000_NS8cuda_cub10par_nosyncE,@object
	.size		_ZN34_INTERNAL_db2621bd_4_k_cu_e26c7c046thrust24THRUST_300001_SM_1000_NS8cuda_cub10par_nosyncE,(_ZN34_INTERNAL_db2621bd_4_k_cu_e26c7c046thrust24THRUST_300001_SM_1000_NS12placeholders2_9E - _ZN34_INTERNAL_db2621bd_4_k_cu_e26c7c046thrust24THRUST_300001_SM_1000_NS8cuda_cub10par_nosyncE)
_ZN34_INTERNAL_db2621bd_4_k_cu_e26c7c046thrust24THRUST_300001_SM_1000_NS8cuda_cub10par_nosyncE:
	.zero		1
	.type		_ZN34_INTERNAL_db2621bd_4_k_cu_e26c7c046thrust24THRUST_300001_SM_1000_NS12placeholders2_9E,@object
	.size		_ZN34_INTERNAL_db2621bd_4_k_cu_e26c7c046thrust24THRUST_300001_SM_1000_NS12placeholders2_9E,(_ZN34_INTERNAL_db2621bd_4_k_cu_e26c7c044cuda3std3__436_GLOBAL__N__db2621bd_4_k_cu_e26c7c046ignoreE - _ZN34_INTERNAL_db2621bd_4_k_cu_e26c7c046thrust24THRUST_300001_SM_1000_NS12placeholders2_9E)
_ZN34_INTERNAL_db2621bd_4_k_cu_e26c7c046thrust24THRUST_300001_SM_1000_NS12placeholders2_9E:
	.zero		1
	.type		_ZN34_INTERNAL_db2621bd_4_k_cu_e26c7c044cuda3std3__436_GLOBAL__N__db2621bd_4_k_cu_e26c7c046ignoreE,@object
	.size		_ZN34_INTERNAL_db2621bd_4_k_cu_e26c7c044cuda3std3__436_GLOBAL__N__db2621bd_4_k_cu_e26c7c046ignoreE,(_ZN34_INTERNAL_db2621bd_4_k_cu_e26c7c044cuda3std6ranges3__45__cpo4dataE - _ZN34_INTERNAL_db2621bd_4_k_cu_e26c7c044cuda3std3__436_GLOBAL__N__db2621bd_4_k_cu_e26c7c046ignoreE)
_ZN34_INTERNAL_db2621bd_4_k_cu_e26c7c044cuda3std3__436_GLOBAL__N__db2621bd_4_k_cu_e26c7c046ignoreE:
	.zero		1
	.type		_ZN34_INTERNAL_db2621bd_4_k_cu_e26c7c044cuda3std6ranges3__45__cpo4dataE,@object
	.size		_ZN34_INTERNAL_db2621bd_4_k_cu_e26c7c044cuda3std6ranges3__45__cpo4dataE,(_ZN34_INTERNAL_db2621bd_4_k_cu_e26c7c046thrust24THRUST_300001_SM_1000_NS12placeholders2_1E - _ZN34_INTERNAL_db2621bd_4_k_cu_e26c7c044cuda3std6ranges3__45__cpo4dataE)
_ZN34_INTERNAL_db2621bd_4_k_cu_e26c7c044cuda3std6ranges3__45__cpo4dataE:
	.zero		1
	.type		_ZN34_INTERNAL_db2621bd_4_k_cu_e26c7c046thrust24THRUST_300001_SM_1000_NS12placeholders2_1E,@object
	.size		_ZN34_INTERNAL_db2621bd_4_k_cu_e26c7c046thrust24THRUST_300001_SM_1000_NS12placeholders2_1E,(_ZN34_INTERNAL_db2621bd_4_k_cu_e26c7c044cuda3std3__45__cpo5beginE - _ZN34_INTERNAL_db2621bd_4_k_cu_e26c7c046thrust24THRUST_300001_SM_1000_NS12placeholders2_1E)
_ZN34_INTERNAL_db2621bd_4_k_cu_e26c7c046thrust24THRUST_300001_SM_1000_NS12placeholders2_1E:
	.zero		1
	.type		_ZN34_INTERNAL_db2621bd_4_k_cu_e26c7c044cuda3std3__45__cpo5beginE,@object
	.size		_ZN34_INTERNAL_db2621bd_4_k_cu_e26c7c044cuda3std3__45__cpo5beginE,(_ZN34_INTERNAL_db2621bd_4_k_cu_e26c7c044cuda3std6ranges3__45__cpo5beginE - _ZN34_INTERNAL_db2621bd_4_k_cu_e26c7c044cuda3std3__45__cpo5beginE)
_ZN34_INTERNAL_db2621bd_4_k_cu_e26c7c044cuda3std3__45__cpo5beginE:
	.zero		1
	.type		_ZN34_INTERNAL_db2621bd_4_k_cu_e26c7c044cuda3std6ranges3__45__cpo5beginE,@object
	.size		_ZN34_INTERNAL_db2621bd_4_k_cu_e26c7c044cuda3std6ranges3__45__cpo5beginE,(_ZN34_INTERNAL_db2621bd_4_k_cu_e26c7c046thrust24THRUST_300001_SM_1000_NS12placeholders2_5E - _ZN34_INTERNAL_db2621bd_4_k_cu_e26c7c044cuda3std6ranges3__45__cpo5beginE)
_ZN34_INTERNAL_db2621bd_4_k_cu_e26c7c044cuda3std6ranges3__45__cpo5beginE:
	.zero		1
	.type		_ZN34_INTERNAL_db2621bd_4_k_cu_e26c7c046thrust24THRUST_300001_SM_1000_NS12placeholders2_5E,@object
	.size		_ZN34_INTERNAL_db2621bd_4_k_cu_e26c7c046thrust24THRUST_300001_SM_1000_NS12placeholders2_5E,(_ZN34_INTERNAL_db2621bd_4_k_cu_e26c7c044cuda3std3__45__cpo6rbeginE - _ZN34_INTERNAL_db2621bd_4_k_cu_e26c7c046thrust24THRUST_300001_SM_1000_NS12placeholders2_5E)
_ZN34_INTERNAL_db2621bd_4_k_cu_e26c7c046thrust24THRUST_300001_SM_1000_NS12placeholders2_5E:
	.zero		1
	.type		_ZN34_INTERNAL_db2621bd_4_k_cu_e26c7c044cuda3std3__45__cpo6rbeginE,@object
	.size		_ZN34_INTERNAL_db2621bd_4_k_cu_e26c7c044cuda3std3__45__cpo6rbeginE,(_ZN34_INTERNAL_db2621bd_4_k_cu_e26c7c044cuda3std6ranges3__45__cpo7advanceE - _ZN34_INTERNAL_db2621bd_4_k_cu_e26c7c044cuda3std3__45__cpo6rbeginE)
_ZN34_INTERNAL_db2621bd_4_k_cu_e26c7c044cuda3std3__45__cpo6rbeginE:
	.zero		1
	.type		_ZN34_INTERNAL_db2621bd_4_k_cu_e26c7c044cuda3std6ranges3__45__cpo7advanceE,@object
	.size		_ZN34_INTERNAL_db2621bd_4_k_cu_e26c7c044cuda3std6ranges3__45__cpo7advanceE,(_ZN34_INTERNAL_db2621bd_4_k_cu_e26c7c044cuda3std3__47nulloptE - _ZN34_INTERNAL_db2621bd_4_k_cu_e26c7c044cuda3std6ranges3__45__cpo7advanceE)
_ZN34_INTERNAL_db2621bd_4_k_cu_e26c7c044cuda3std6ranges3__45__cpo7advanceE:
	.zero		1
	.type		_ZN34_INTERNAL_db2621bd_4_k_cu_e26c7c044cuda3std3__47nulloptE,@object
	.size		_ZN34_INTERNAL_db2621bd_4_k_cu_e26c7c044cuda3std3__47nulloptE,(_ZN34_INTERNAL_db2621bd_4_k_cu_e26c7c044cuda3std6ranges3__45__cpo8distanceE - _ZN34_INTERNAL_db2621bd_4_k_cu_e26c7c044cuda3std3__47nulloptE)
_ZN34_INTERNAL_db2621bd_4_k_cu_e26c7c044cuda3std3__47nulloptE:
	.zero		1
	.type		_ZN34_INTERNAL_db2621bd_4_k_cu_e26c7c044cuda3std6ranges3__45__cpo8distanceE,@object
	.size		_ZN34_INTERNAL_db2621bd_4_k_cu_e26c7c044cuda3std6ranges3__45__cpo8distanceE,(_ZN34_INTERNAL_db2621bd_4_k_cu_e26c7c046thrust24THRUST_300001_SM_1000_NS12placeholders3_10E - _ZN34_INTERNAL_db2621bd_4_k_cu_e26c7c044cuda3std6ranges3__45__cpo8distanceE)
_ZN34_INTERNAL_db2621bd_4_k_cu_e26c7c044cuda3std6ranges3__45__cpo8distanceE:
	.zero		1
	.type		_ZN34_INTERNAL_db2621bd_4_k_cu_e26c7c046thrust24THRUST_300001_SM_1000_NS12placeholders3_10E,@object
	.size		_ZN34_INTERNAL_db2621bd_4_k_cu_e26c7c046thrust24THRUST_300001_SM_1000_NS12placeholders3_10E,(_ZN34_INTERNAL_db2621bd_4_k_cu_e26c7c044cuda3std3__419piecewise_constructE - _ZN34_INTERNAL_db2621bd_4_k_cu_e26c7c046thrust24THRUST_300001_SM_1000_NS12placeholders3_10E)
_ZN34_INTERNAL_db2621bd_4_k_cu_e26c7c046thrust24THRUST_300001_SM_1000_NS12placeholders3_10E:
	.zero		1
	.type		_ZN34_INTERNAL_db2621bd_4_k_cu_e26c7c044cuda3std3__419piecewise_constructE,@object
	.size		_ZN34_INTERNAL_db2621bd_4_k_cu_e26c7c044cuda3std3__419piecewise_constructE,(_ZN34_INTERNAL_db2621bd_4_k_cu_e26c7c044cuda3std6ranges3__45__cpo5cdataE - _ZN34_INTERNAL_db2621bd_4_k_cu_e26c7c044cuda3std3__419piecewise_constructE)
_ZN34_INTERNAL_db2621bd_4_k_cu_e26c7c044cuda3std3__419piecewise_constructE:
	.zero		1
	.type		_ZN34_INTERNAL_db2621bd_4_k_cu_e26c7c044cuda3std6ranges3__45__cpo5cdataE,@object
	.size		_ZN34_INTERNAL_db2621bd_4_k_cu_e26c7c044cuda3std6ranges3__45__cpo5cdataE,(_ZN34_INTERNAL_db2621bd_4_k_cu_e26c7c046thrust24THRUST_300001_SM_1000_NS12placeholders2_2E - _ZN34_INTERNAL_db2621bd_4_k_cu_e26c7c044cuda3std6ranges3__45__cpo5cdataE)
_ZN34_INTERNAL_db2621bd_4_k_cu_e26c7c044cuda3std6ranges3__45__cpo5cdataE:
	.zero		1
	.type		_ZN34_INTERNAL_db2621bd_4_k_cu_e26c7c046thrust24THRUST_300001_SM_1000_NS12placeholders2_2E,@object
	.size		_ZN34_INTERNAL_db2621bd_4_k_cu_e26c7c046thrust24THRUST_300001_SM_1000_NS12placeholders2_2E,(_ZN34_INTERNAL_db2621bd_4_k_cu_e26c7c044cuda3std3__45__cpo3endE - _ZN34_INTERNAL_db2621bd_4_k_cu_e26c7c046thrust24THRUST_300001_SM_1000_NS12placeholders2_2E)
_ZN34_INTERNAL_db2621bd_4_k_cu_e26c7c046thrust24THRUST_300001_SM_1000_NS12placeholders2_2E:
	.zero		1
	.type		_ZN34_INTERNAL_db2621bd_4_k_cu_e26c7c044cuda3std3__45__cpo3endE,@object
	.size		_ZN34_INTERNAL_db2621bd_4_k_cu_e26c7c044cuda3std3__45__cpo3endE,(_ZN34_INTERNAL_db2621bd_4_k_cu_e26c7c044cuda3std6ranges3__45__cpo3endE - _ZN34_INTERNAL_db2621bd_4_k_cu_e26c7c044cuda3std3__45__cpo3endE)
_ZN34_INTERNAL_db2621bd_4_k_cu_e26c7c044cuda3std3__45__cpo3endE:
	.zero		1
	.type		_ZN34_INTERNAL_db2621bd_4_k_cu_e26c7c044cuda3std6ranges3__45__cpo3endE,@object
	.size		_ZN34_INTERNAL_db2621bd_4_k_cu_e26c7c044cuda3std6ranges3__45__cpo3endE,(_ZN34_INTERNAL_db2621bd_4_k_cu_e26c7c046thrust24THRUST_300001_SM_1000_NS12placeholders2_6E - _ZN34_INTERNAL_db2621bd_4_k_cu_e26c7c044cuda3std6ranges3__45__cpo3endE)
_ZN34_INTERNAL_db2621bd_4_k_cu_e26c7c044cuda3std6ranges3__45__cpo3endE:
	.zero		1
	.type		_ZN34_INTERNAL_db2621bd_4_k_cu_e26c7c046thrust24THRUST_300001_SM_1000_NS12placeholders2_6E,@object
	.size		_ZN34_INTERNAL_db2621bd_4_k_cu_e26c7c046thrust24THRUST_300001_SM_1000_NS12placeholders2_6E,(_ZN34_INTERNAL_db2621bd_4_k_cu_e26c7c044cuda3std3__45__cpo4rendE - _ZN34_INTERNAL_db2621bd_4_k_cu_e26c7c046thrust24THRUST_300001_SM_1000_NS12placeholders2_6E)
_ZN34_INTERNAL_db2621bd_4_k_cu_e26c7c046thrust24THRUST_300001_SM_1000_NS12placeholders2_6E:
	.zero		1
	.type		_ZN34_INTERNAL_db2621bd_4_k_cu_e26c7c044cuda3std3__45__cpo4rendE,@object
	.size		_ZN34_INTERNAL_db2621bd_4_k_cu_e26c7c044cuda3std3__45__cpo4rendE,(_ZN34_INTERNAL_db2621bd_4_k_cu_e26c7c044cuda3std6ranges3__45__cpo9iter_swapE - _ZN34_INTERNAL_db2621bd_4_k_cu_e26c7c044cuda3std3__45__cpo4rendE)
_ZN34_INTERNAL_db2621bd_4_k_cu_e26c7c044cuda3std3__45__cpo4rendE:
	.zero		1
	.type		_ZN34_INTERNAL_db2621bd_4_k_cu_e26c7c044cuda3std6ranges3__45__cpo9iter_swapE,@object
	.size		_ZN34_INTERNAL_db2621bd_4_k_cu_e26c7c044cuda3std6ranges3__45__cpo9iter_swapE,(_ZN34_INTERNAL_db2621bd_4_k_cu_e26c7c044cuda3std3__48unexpectE - _ZN34_INTERNAL_db2621bd_4_k_cu_e26c7c044cuda3std6ranges3__45__cpo9iter_swapE)
_ZN34_INTERNAL_db2621bd_4_k_cu_e26c7c044cuda3std6ranges3__45__cpo9iter_swapE:
	.zero		1
	.type		_ZN34_INTERNAL_db2621bd_4_k_cu_e26c7c044cuda3std3__48unexpectE,@object
	.size		_ZN34_INTERNAL_db2621bd_4_k_cu_e26c7c044cuda3std3__48unexpectE,(_ZN34_INTERNAL_db2621bd_4_k_cu_e26c7c046thrust24THRUST_300001_SM_1000_NS8cuda_cub3parE - _ZN34_INTERNAL_db2621bd_4_k_cu_e26c7c044cuda3std3__48unexpectE)
_ZN34_INTERNAL_db2621bd_4_k_cu_e26c7c044cuda3std3__48unexpectE:
	.zero		1
	.type		_ZN34_INTERNAL_db2621bd_4_k_cu_e26c7c046thrust24THRUST_300001_SM_1000_NS8cuda_cub3parE,@object
	.size		_ZN34_INTERNAL_db2621bd_4_k_cu_e26c7c046thrust24THRUST_300001_SM_1000_NS8cuda_cub3parE,(_ZN34_INTERNAL_db2621bd_4_k_cu_e26c7c046thrust24THRUST_300001_SM_1000_NS12placeholders2_4E - _ZN34_INTERNAL_db2621bd_4_k_cu_e26c7c046thrust24THRUST_300001_SM_1000_NS8cuda_cub3parE)
_ZN34_INTERNAL_db2621bd_4_k_cu_e26c7c046thrust24THRUST_300001_SM_1000_NS8cuda_cub3parE:
	.zero		1
	.type		_ZN34_INTERNAL_db2621bd_4_k_cu_e26c7c046thrust24THRUST_300001_SM_1000_NS12placeholders2_4E,@object
	.size		_ZN34_INTERNAL_db2621bd_4_k_cu_e26c7c046thrust24THRUST_300001_SM_1000_NS12placeholders2_4E,(_ZN34_INTERNAL_db2621bd_4_k_cu_e26c7c044cuda3std3__45__cpo4cendE - _ZN34_INTERNAL_db2621bd_4_k_cu_e26c7c046thrust24THRUST_300001_SM_1000_NS12placeholders2_4E)
_ZN34_INTERNAL_db2621bd_4_k_cu_e26c7c046thrust24THRUST_300001_SM_1000_NS12placeholders2_4E:
	.zero		1
	.type		_ZN34_INTERNAL_db2621bd_4_k_cu_e26c7c044cuda3std3__45__cpo4cendE,@object
	.size		_ZN34_INTERNAL_db2621bd_4_k_cu_e26c7c044cuda3std3__45__cpo4cendE,(_ZN34_INTERNAL_db2621bd_4_k_cu_e26c7c044cuda3std6ranges3__45__cpo4cendE - _ZN34_INTERNAL_db2621bd_4_k_cu_e26c7c044cuda3std3__45__cpo4cendE)
_ZN34_INTERNAL_db2621bd_4_k_cu_e26c7c044cuda3std3__45__cpo4cendE:
	.zero		1
	.type		_ZN34_INTERNAL_db2621bd_4_k_cu_e26c7c044cuda3std6ranges3__45__cpo4cendE,@object
	.size		_ZN34_INTERNAL_db2621bd_4_k_cu_e26c7c044cuda3std6ranges3__45__cpo4cendE,(_ZN34_INTERNAL_db2621bd_4_k_cu_e26c7c044cuda3std3__420unreachable_sentinelE - _ZN34_INTERNAL_db2621bd_4_k_cu_e26c7c044cuda3std6ranges3__45__cpo4cendE)
_ZN34_INTERNAL_db2621bd_4_k_cu_e26c7c044cuda3std6ranges3__45__cpo4cendE:
	.zero		1
	.type		_ZN34_INTERNAL_db2621bd_4_k_cu_e26c7c044cuda3std3__420unreachable_sentinelE,@object
	.size		_ZN34_INTERNAL_db2621bd_4_k_cu_e26c7c044cuda3std3__420unreachable_sentinelE,(_ZN34_INTERNAL_db2621bd_4_k_cu_e26c7c044cuda3std6ranges3__45__cpo5ssizeE - _ZN34_INTERNAL_db2621bd_4_k_cu_e26c7c044cuda3std3__420unreachable_sentinelE)
_ZN34_INTERNAL_db2621bd_4_k_cu_e26c7c044cuda3std3__420unreachable_sentinelE:
	.zero		1
	.type		_ZN34_INTERNAL_db2621bd_4_k_cu_e26c7c044cuda3std6ranges3__45__cpo5ssizeE,@object
	.size		_ZN34_INTERNAL_db2621bd_4_k_cu_e26c7c044cuda3std6ranges3__45__cpo5ssizeE,(_ZN34_INTERNAL_db2621bd_4_k_cu_e26c7c046thrust24THRUST_300001_SM_1000_NS12placeholders2_8E - _ZN34_INTERNAL_db2621bd_4_k_cu_e26c7c044cuda3std6ranges3__45__cpo5ssizeE)
_ZN34_INTERNAL_db2621bd_4_k_cu_e26c7c044cuda3std6ranges3__45__cpo5ssizeE:
	.zero		1
	.type		_ZN34_INTERNAL_db2621bd_4_k_cu_e26c7c046thrust24THRUST_300001_SM_1000_NS12placeholders2_8E,@object
	.size		_ZN34_INTERNAL_db2621bd_4_k_cu_e26c7c046thrust24THRUST_300001_SM_1000_NS12placeholders2_8E,(_ZN34_INTERNAL_db2621bd_4_k_cu_e26c7c044cuda3std3__45__cpo5crendE - _ZN34_INTERNAL_db2621bd_4_k_cu_e26c7c046thrust24THRUST_300001_SM_1000_NS12placeholders2_8E)
_ZN34_INTERNAL_db2621bd_4_k_cu_e26c7c046thrust24THRUST_300001_SM_1000_NS12placeholders2_8E:
	.zero		1
	.type		_ZN34_INTERNAL_db2621bd_4_k_cu_e26c7c044cuda3std3__45__cpo5crendE,@object
	.size		_ZN34_INTERNAL_db2621bd_4_k_cu_e26c7c044cuda3std3__45__cpo5crendE,(_ZN34_INTERNAL_db2621bd_4_k_cu_e26c7c044cuda3std6ranges3__45__cpo4prevE - _ZN34_INTERNAL_db2621bd_4_k_cu_e26c7c044cuda3std3__45__cpo5crendE)
_ZN34_INTERNAL_db2621bd_4_k_cu_e26c7c044cuda3std3__45__cpo5crendE:
	.zero		1
	.type		_ZN34_INTERNAL_db2621bd_4_k_cu_e26c7c044cuda3std6ranges3__45__cpo4prevE,@object
	.size		_ZN34_INTERNAL_db2621bd_4_k_cu_e26c7c044cuda3std6ranges3__45__cpo4prevE,(_ZN34_INTERNAL_db2621bd_4_k_cu_e26c7c044cuda3std6ranges3__45__cpo9iter_moveE - _ZN34_INTERNAL_db2621bd_4_k_cu_e26c7c044cuda3std6ranges3__45__cpo4prevE)
_ZN34_INTERNAL_db2621bd_4_k_cu_e26c7c044cuda3std6ranges3__45__cpo4prevE:
	.zero		1
	.type		_ZN34_INTERNAL_db2621bd_4_k_cu_e26c7c044cuda3std6ranges3__45__cpo9iter_moveE,@object
	.size		_ZN34_INTERNAL_db2621bd_4_k_cu_e26c7c044cuda3std6ranges3__45__cpo9iter_moveE,(_ZN34_INTERNAL_db2621bd_4_k_cu_e26c7c046thrust24THRUST_300001_SM_1000_NS6system6detail10sequential3seqE - _ZN34_INTERNAL_db2621bd_4_k_cu_e26c7c044cuda3std6ranges3__45__cpo9iter_moveE)
_ZN34_INTERNAL_db2621bd_4_k_cu_e26c7c044cuda3std6ranges3__45__cpo9iter_moveE:
	.zero		1
	.type		_ZN34_INTERNAL_db2621bd_4_k_cu_e26c7c046thrust24THRUST_300001_SM_1000_NS6system6detail10sequential3seqE,@object
	.size		_ZN34_INTERNAL_db2621bd_4_k_cu_e26c7c046thrust24THRUST_300001_SM_1000_NS6system6detail10sequential3seqE,(.L_31 - _ZN34_INTERNAL_db2621bd_4_k_cu_e26c7c046thrust24THRUST_300001_SM_1000_NS6system6detail10sequential3seqE)
_ZN34_INTERNAL_db2621bd_4_k_cu_e26c7c046thrust24THRUST_300001_SM_1000_NS6system6detail10sequential3seqE:
	.zero		1
.L_31:


//--------------------- .nv.constant0._ZN3cub18CUB_300001_SM_10006detail11EmptyKernelIvEEvv --------------------------
	.section	.nv.constant0._ZN3cub18CUB_300001_SM_10006detail11EmptyKernelIvEEvv,"a",@progbits
	.sectionflags	@""
	.align	4
.nv.constant0._ZN3cub18CUB_300001_SM_10006detail11EmptyKernelIvEEvv:
	.zero		896


//--------------------- .nv.constant0._Z5crackmPmS_S_imiii --------------------------
	.section	.nv.constant0._Z5crackmPmS_S_imiii,"a",@progbits
	.sectionflags	@""
	.align	4
.nv.constant0._Z5crackmPmS_S_imiii:
	.zero		956


//--------------------- SYMBOLS --------------------------

	.type		.nv.reservedSmem.offset0,@object
	.size		.nv.reservedSmem.offset0,0x4
